//
// Generated by NVIDIA NVVM Compiler
//
// Compiler Build ID: CL-36424714
// Cuda compilation tools, release 13.0, V13.0.88
// Based on NVVM 20.0.0
//

.version 9.0
.target sm_100
.address_size 64

// _ZZ14kmeans_clusteriPA128_fS0_iiE1p has been demoted
.extern .shared .align 16 .b8 cluster[];

.entry _Z14kmeans_clusteriPA128_fS0_ii(
	.param .u32 _Z14kmeans_clusteriPA128_fS0_ii_param_0,
	.param .u64 .ptr .align 1 _Z14kmeans_clusteriPA128_fS0_ii_param_1,
	.param .u64 .ptr .align 1 _Z14kmeans_clusteriPA128_fS0_ii_param_2,
	.param .u32 _Z14kmeans_clusteriPA128_fS0_ii_param_3,
	.param .u32 _Z14kmeans_clusteriPA128_fS0_ii_param_4
)
{
	.reg .pred 	%p<23>;
	.reg .b32 	%r<93>;
	.reg .b32 	%f<1675>;
	.reg .b64 	%rd<25>;
	// demoted variable
	.shared .align 4 .u32 _ZZ14kmeans_clusteriPA128_fS0_iiE1p;
	ld.param.u32 	%r31, [_Z14kmeans_clusteriPA128_fS0_ii_param_0];
	setp.lt.s32 	%p1, %r31, 1;
	@%p1 bra 	$L__BB0_26;
	mov.b32 	%r80, 0;
	mov.u32 	%r36, %ctaid.x;
	mov.u32 	%r37, %nctaid.x;
	mov.u32 	%r38, %tid.x;
	mad.lo.s32 	%r3, %r36, %r37, %r38;
$L__BB0_2:
	ld.param.u32 	%r69, [_Z14kmeans_clusteriPA128_fS0_ii_param_3];
	setp.ge.s32 	%p2, %r3, %r69;
	bar.sync 	0;
	@%p2 bra 	$L__BB0_14;
	ld.param.u32 	%r74, [_Z14kmeans_clusteriPA128_fS0_ii_param_4];
	setp.gt.s32 	%p3, %r74, 0;
	@%p3 bra 	$L__BB0_8;
	ld.shared.u32 	%r88, [_ZZ14kmeans_clusteriPA128_fS0_iiE1p];
	mov.u32 	%r87, %r3;
$L__BB0_5:
	shl.b32 	%r39, %r87, 2;
	mov.u32 	%r40, cluster;
	add.s32 	%r18, %r40, %r39;
	ld.shared.u32 	%r41, [%r18];
	setp.eq.s32 	%p4, %r81, %r41;
	setp.ne.s32 	%p5, %r88, 0;
	or.pred  	%p6, %p4, %p5;
	@%p6 bra 	$L__BB0_7;
	atom.shared.add.u32 	%r42, [_ZZ14kmeans_clusteriPA128_fS0_iiE1p], 1;
	st.shared.u32 	[%r18], %r81;
	ld.shared.u32 	%r88, [_ZZ14kmeans_clusteriPA128_fS0_iiE1p];
$L__BB0_7:
	ld.param.u32 	%r70, [_Z14kmeans_clusteriPA128_fS0_ii_param_3];
	mov.u32 	%r43, %ntid.x;
	mov.u32 	%r44, %nctaid.x;
	mad.lo.s32 	%r87, %r43, %r44, %r87;
	setp.lt.s32 	%p7, %r87, %r70;
	@%p7 bra 	$L__BB0_5;
	bra.uni 	$L__BB0_14;
$L__BB0_8:
	mov.u32 	%r82, %r3;
$L__BB0_9:
	ld.param.u32 	%r75, [_Z14kmeans_clusteriPA128_fS0_ii_param_4];
	ld.param.u64 	%rd21, [_Z14kmeans_clusteriPA128_fS0_ii_param_2];
	ld.param.u64 	%rd19, [_Z14kmeans_clusteriPA128_fS0_ii_param_1];
	neg.s32 	%r83, %r75;
	cvta.to.global.u64 	%rd6, %rd21;
	add.s64 	%rd24, %rd6, 256;
	cvta.to.global.u64 	%rd7, %rd19;
	mul.wide.s32 	%rd8, %r82, 512;
	add.s64 	%rd9, %rd7, %rd8;
	ld.global.f32 	%f1, [%rd9];
	ld.global.f32 	%f2, [%rd9+4];
	ld.global.f32 	%f3, [%rd9+8];
	ld.global.f32 	%f4, [%rd9+12];
	ld.global.f32 	%f5, [%rd9+16];
	ld.global.f32 	%f6, [%rd9+20];
	ld.global.f32 	%f7, [%rd9+24];
	ld.global.f32 	%f8, [%rd9+28];
	ld.global.f32 	%f9, [%rd9+32];
	ld.global.f32 	%f10, [%rd9+36];
	ld.global.f32 	%f11, [%rd9+40];
	ld.global.f32 	%f12, [%rd9+44];
	ld.global.f32 	%f13, [%rd9+48];
	ld.global.f32 	%f14, [%rd9+52];
	ld.global.f32 	%f15, [%rd9+56];
	ld.global.f32 	%f16, [%rd9+60];
	ld.global.f32 	%f17, [%rd9+64];
	ld.global.f32 	%f18, [%rd9+68];
	ld.global.f32 	%f19, [%rd9+72];
	ld.global.f32 	%f20, [%rd9+76];
	ld.global.f32 	%f21, [%rd9+80];
	ld.global.f32 	%f22, [%rd9+84];
	ld.global.f32 	%f23, [%rd9+88];
	ld.global.f32 	%f24, [%rd9+92];
	ld.global.f32 	%f25, [%rd9+96];
	ld.global.f32 	%f26, [%rd9+100];
	ld.global.f32 	%f27, [%rd9+104];
	ld.global.f32 	%f28, [%rd9+108];
	ld.global.f32 	%f29, [%rd9+112];
	ld.global.f32 	%f30, [%rd9+116];
	ld.global.f32 	%f31, [%rd9+120];
	ld.global.f32 	%f32, [%rd9+124];
	ld.global.f32 	%f33, [%rd9+128];
	ld.global.f32 	%f34, [%rd9+132];
	ld.global.f32 	%f35, [%rd9+136];
	ld.global.f32 	%f36, [%rd9+140];
	ld.global.f32 	%f37, [%rd9+144];
	ld.global.f32 	%f38, [%rd9+148];
	ld.global.f32 	%f39, [%rd9+152];
	ld.global.f32 	%f40, [%rd9+156];
	ld.global.f32 	%f41, [%rd9+160];
	ld.global.f32 	%f42, [%rd9+164];
	ld.global.f32 	%f43, [%rd9+168];
	ld.global.f32 	%f44, [%rd9+172];
	ld.global.f32 	%f45, [%rd9+176];
	ld.global.f32 	%f46, [%rd9+180];
	ld.global.f32 	%f47, [%rd9+184];
	ld.global.f32 	%f48, [%rd9+188];
	ld.global.f32 	%f49, [%rd9+192];
	ld.global.f32 	%f50, [%rd9+196];
	ld.global.f32 	%f51, [%rd9+200];
	ld.global.f32 	%f52, [%rd9+204];
	ld.global.f32 	%f53, [%rd9+208];
	ld.global.f32 	%f54, [%rd9+212];
	ld.global.f32 	%f55, [%rd9+216];
	ld.global.f32 	%f56, [%rd9+220];
	ld.global.f32 	%f57, [%rd9+224];
	ld.global.f32 	%f58, [%rd9+228];
	ld.global.f32 	%f59, [%rd9+232];
	ld.global.f32 	%f60, [%rd9+236];
	ld.global.f32 	%f61, [%rd9+240];
	ld.global.f32 	%f62, [%rd9+244];
	ld.global.f32 	%f63, [%rd9+248];
	ld.global.f32 	%f64, [%rd9+252];
	ld.global.f32 	%f65, [%rd9+256];
	ld.global.f32 	%f66, [%rd9+260];
	ld.global.f32 	%f67, [%rd9+264];
	ld.global.f32 	%f68, [%rd9+268];
	ld.global.f32 	%f69, [%rd9+272];
	ld.global.f32 	%f70, [%rd9+276];
	ld.global.f32 	%f71, [%rd9+280];
	ld.global.f32 	%f72, [%rd9+284];
	ld.global.f32 	%f73, [%rd9+288];
	ld.global.f32 	%f74, [%rd9+292];
	ld.global.f32 	%f75, [%rd9+296];
	ld.global.f32 	%f76, [%rd9+300];
	ld.global.f32 	%f77, [%rd9+304];
	ld.global.f32 	%f78, [%rd9+308];
	ld.global.f32 	%f79, [%rd9+312];
	ld.global.f32 	%f80, [%rd9+316];
	ld.global.f32 	%f81, [%rd9+320];
	ld.global.f32 	%f82, [%rd9+324];
	ld.global.f32 	%f83, [%rd9+328];
	ld.global.f32 	%f84, [%rd9+332];
	ld.global.f32 	%f85, [%rd9+336];
	ld.global.f32 	%f86, [%rd9+340];
	ld.global.f32 	%f87, [%rd9+344];
	ld.global.f32 	%f88, [%rd9+348];
	ld.global.f32 	%f89, [%rd9+352];
	ld.global.f32 	%f90, [%rd9+356];
	ld.global.f32 	%f91, [%rd9+360];
	ld.global.f32 	%f92, [%rd9+364];
	ld.global.f32 	%f93, [%rd9+368];
	ld.global.f32 	%f94, [%rd9+372];
	ld.global.f32 	%f95, [%rd9+376];
	ld.global.f32 	%f96, [%rd9+380];
	ld.global.f32 	%f97, [%rd9+384];
	ld.global.f32 	%f98, [%rd9+388];
	ld.global.f32 	%f99, [%rd9+392];
	ld.global.f32 	%f100, [%rd9+396];
	ld.global.f32 	%f101, [%rd9+400];
	ld.global.f32 	%f102, [%rd9+404];
	ld.global.f32 	%f103, [%rd9+408];
	ld.global.f32 	%f104, [%rd9+412];
	ld.global.f32 	%f105, [%rd9+416];
	ld.global.f32 	%f106, [%rd9+420];
	ld.global.f32 	%f107, [%rd9+424];
	ld.global.f32 	%f108, [%rd9+428];
	ld.global.f32 	%f109, [%rd9+432];
	ld.global.f32 	%f110, [%rd9+436];
	ld.global.f32 	%f111, [%rd9+440];
	ld.global.f32 	%f112, [%rd9+444];
	ld.global.f32 	%f113, [%rd9+448];
	ld.global.f32 	%f114, [%rd9+452];
	ld.global.f32 	%f115, [%rd9+456];
	ld.global.f32 	%f116, [%rd9+460];
	ld.global.f32 	%f117, [%rd9+464];
	ld.global.f32 	%f118, [%rd9+468];
	ld.global.f32 	%f119, [%rd9+472];
	ld.global.f32 	%f120, [%rd9+476];
	ld.global.f32 	%f121, [%rd9+480];
	ld.global.f32 	%f122, [%rd9+484];
	ld.global.f32 	%f123, [%rd9+488];
	ld.global.f32 	%f124, [%rd9+492];
	ld.global.f32 	%f125, [%rd9+496];
	ld.global.f32 	%f126, [%rd9+500];
	ld.global.f32 	%f127, [%rd9+504];
	ld.global.f32 	%f128, [%rd9+508];
	mov.b32 	%r85, 0;
	mov.f32 	%f1288, 0f49800000;
$L__BB0_10:
	ld.global.f32 	%f775, [%rd24+-256];
	sub.f32 	%f776, %f1, %f775;
	fma.rn.f32 	%f777, %f776, %f776, 0f00000000;
	ld.global.f32 	%f778, [%rd24+-252];
	sub.f32 	%f779, %f2, %f778;
	fma.rn.f32 	%f780, %f779, %f779, %f777;
	ld.global.f32 	%f781, [%rd24+-248];
	sub.f32 	%f782, %f3, %f781;
	fma.rn.f32 	%f783, %f782, %f782, %f780;
	ld.global.f32 	%f784, [%rd24+-244];
	sub.f32 	%f785, %f4, %f784;
	fma.rn.f32 	%f786, %f785, %f785, %f783;
	ld.global.f32 	%f787, [%rd24+-240];
	sub.f32 	%f788, %f5, %f787;
	fma.rn.f32 	%f789, %f788, %f788, %f786;
	ld.global.f32 	%f790, [%rd24+-236];
	sub.f32 	%f791, %f6, %f790;
	fma.rn.f32 	%f792, %f791, %f791, %f789;
	ld.global.f32 	%f793, [%rd24+-232];
	sub.f32 	%f794, %f7, %f793;
	fma.rn.f32 	%f795, %f794, %f794, %f792;
	ld.global.f32 	%f796, [%rd24+-228];
	sub.f32 	%f797, %f8, %f796;
	fma.rn.f32 	%f798, %f797, %f797, %f795;
	ld.global.f32 	%f799, [%rd24+-224];
	sub.f32 	%f800, %f9, %f799;
	fma.rn.f32 	%f801, %f800, %f800, %f798;
	ld.global.f32 	%f802, [%rd24+-220];
	sub.f32 	%f803, %f10, %f802;
	fma.rn.f32 	%f804, %f803, %f803, %f801;
	ld.global.f32 	%f805, [%rd24+-216];
	sub.f32 	%f806, %f11, %f805;
	fma.rn.f32 	%f807, %f806, %f806, %f804;
	ld.global.f32 	%f808, [%rd24+-212];
	sub.f32 	%f809, %f12, %f808;
	fma.rn.f32 	%f810, %f809, %f809, %f807;
	ld.global.f32 	%f811, [%rd24+-208];
	sub.f32 	%f812, %f13, %f811;
	fma.rn.f32 	%f813, %f812, %f812, %f810;
	ld.global.f32 	%f814, [%rd24+-204];
	sub.f32 	%f815, %f14, %f814;
	fma.rn.f32 	%f816, %f815, %f815, %f813;
	ld.global.f32 	%f817, [%rd24+-200];
	sub.f32 	%f818, %f15, %f817;
	fma.rn.f32 	%f819, %f818, %f818, %f816;
	ld.global.f32 	%f820, [%rd24+-196];
	sub.f32 	%f821, %f16, %f820;
	fma.rn.f32 	%f822, %f821, %f821, %f819;
	ld.global.f32 	%f823, [%rd24+-192];
	sub.f32 	%f824, %f17, %f823;
	fma.rn.f32 	%f825, %f824, %f824, %f822;
	ld.global.f32 	%f826, [%rd24+-188];
	sub.f32 	%f827, %f18, %f826;
	fma.rn.f32 	%f828, %f827, %f827, %f825;
	ld.global.f32 	%f829, [%rd24+-184];
	sub.f32 	%f830, %f19, %f829;
	fma.rn.f32 	%f831, %f830, %f830, %f828;
	ld.global.f32 	%f832, [%rd24+-180];
	sub.f32 	%f833, %f20, %f832;
	fma.rn.f32 	%f834, %f833, %f833, %f831;
	ld.global.f32 	%f835, [%rd24+-176];
	sub.f32 	%f836, %f21, %f835;
	fma.rn.f32 	%f837, %f836, %f836, %f834;
	ld.global.f32 	%f838, [%rd24+-172];
	sub.f32 	%f839, %f22, %f838;
	fma.rn.f32 	%f840, %f839, %f839, %f837;
	ld.global.f32 	%f841, [%rd24+-168];
	sub.f32 	%f842, %f23, %f841;
	fma.rn.f32 	%f843, %f842, %f842, %f840;
	ld.global.f32 	%f844, [%rd24+-164];
	sub.f32 	%f845, %f24, %f844;
	fma.rn.f32 	%f846, %f845, %f845, %f843;
	ld.global.f32 	%f847, [%rd24+-160];
	sub.f32 	%f848, %f25, %f847;
	fma.rn.f32 	%f849, %f848, %f848, %f846;
	ld.global.f32 	%f850, [%rd24+-156];
	sub.f32 	%f851, %f26, %f850;
	fma.rn.f32 	%f852, %f851, %f851, %f849;
	ld.global.f32 	%f853, [%rd24+-152];
	sub.f32 	%f854, %f27, %f853;
	fma.rn.f32 	%f855, %f854, %f854, %f852;
	ld.global.f32 	%f856, [%rd24+-148];
	sub.f32 	%f857, %f28, %f856;
	fma.rn.f32 	%f858, %f857, %f857, %f855;
	ld.global.f32 	%f859, [%rd24+-144];
	sub.f32 	%f860, %f29, %f859;
	fma.rn.f32 	%f861, %f860, %f860, %f858;
	ld.global.f32 	%f862, [%rd24+-140];
	sub.f32 	%f863, %f30, %f862;
	fma.rn.f32 	%f864, %f863, %f863, %f861;
	ld.global.f32 	%f865, [%rd24+-136];
	sub.f32 	%f866, %f31, %f865;
	fma.rn.f32 	%f867, %f866, %f866, %f864;
	ld.global.f32 	%f868, [%rd24+-132];
	sub.f32 	%f869, %f32, %f868;
	fma.rn.f32 	%f870, %f869, %f869, %f867;
	ld.global.f32 	%f871, [%rd24+-128];
	sub.f32 	%f872, %f33, %f871;
	fma.rn.f32 	%f873, %f872, %f872, %f870;
	ld.global.f32 	%f874, [%rd24+-124];
	sub.f32 	%f875, %f34, %f874;
	fma.rn.f32 	%f876, %f875, %f875, %f873;
	ld.global.f32 	%f877, [%rd24+-120];
	sub.f32 	%f878, %f35, %f877;
	fma.rn.f32 	%f879, %f878, %f878, %f876;
	ld.global.f32 	%f880, [%rd24+-116];
	sub.f32 	%f881, %f36, %f880;
	fma.rn.f32 	%f882, %f881, %f881, %f879;
	ld.global.f32 	%f883, [%rd24+-112];
	sub.f32 	%f884, %f37, %f883;
	fma.rn.f32 	%f885, %f884, %f884, %f882;
	ld.global.f32 	%f886, [%rd24+-108];
	sub.f32 	%f887, %f38, %f886;
	fma.rn.f32 	%f888, %f887, %f887, %f885;
	ld.global.f32 	%f889, [%rd24+-104];
	sub.f32 	%f890, %f39, %f889;
	fma.rn.f32 	%f891, %f890, %f890, %f888;
	ld.global.f32 	%f892, [%rd24+-100];
	sub.f32 	%f893, %f40, %f892;
	fma.rn.f32 	%f894, %f893, %f893, %f891;
	ld.global.f32 	%f895, [%rd24+-96];
	sub.f32 	%f896, %f41, %f895;
	fma.rn.f32 	%f897, %f896, %f896, %f894;
	ld.global.f32 	%f898, [%rd24+-92];
	sub.f32 	%f899, %f42, %f898;
	fma.rn.f32 	%f900, %f899, %f899, %f897;
	ld.global.f32 	%f901, [%rd24+-88];
	sub.f32 	%f902, %f43, %f901;
	fma.rn.f32 	%f903, %f902, %f902, %f900;
	ld.global.f32 	%f904, [%rd24+-84];
	sub.f32 	%f905, %f44, %f904;
	fma.rn.f32 	%f906, %f905, %f905, %f903;
	ld.global.f32 	%f907, [%rd24+-80];
	sub.f32 	%f908, %f45, %f907;
	fma.rn.f32 	%f909, %f908, %f908, %f906;
	ld.global.f32 	%f910, [%rd24+-76];
	sub.f32 	%f911, %f46, %f910;
	fma.rn.f32 	%f912, %f911, %f911, %f909;
	ld.global.f32 	%f913, [%rd24+-72];
	sub.f32 	%f914, %f47, %f913;
	fma.rn.f32 	%f915, %f914, %f914, %f912;
	ld.global.f32 	%f916, [%rd24+-68];
	sub.f32 	%f917, %f48, %f916;
	fma.rn.f32 	%f918, %f917, %f917, %f915;
	ld.global.f32 	%f919, [%rd24+-64];
	sub.f32 	%f920, %f49, %f919;
	fma.rn.f32 	%f921, %f920, %f920, %f918;
	ld.global.f32 	%f922, [%rd24+-60];
	sub.f32 	%f923, %f50, %f922;
	fma.rn.f32 	%f924, %f923, %f923, %f921;
	ld.global.f32 	%f925, [%rd24+-56];
	sub.f32 	%f926, %f51, %f925;
	fma.rn.f32 	%f927, %f926, %f926, %f924;
	ld.global.f32 	%f928, [%rd24+-52];
	sub.f32 	%f929, %f52, %f928;
	fma.rn.f32 	%f930, %f929, %f929, %f927;
	ld.global.f32 	%f931, [%rd24+-48];
	sub.f32 	%f932, %f53, %f931;
	fma.rn.f32 	%f933, %f932, %f932, %f930;
	ld.global.f32 	%f934, [%rd24+-44];
	sub.f32 	%f935, %f54, %f934;
	fma.rn.f32 	%f936, %f935, %f935, %f933;
	ld.global.f32 	%f937, [%rd24+-40];
	sub.f32 	%f938, %f55, %f937;
	fma.rn.f32 	%f939, %f938, %f938, %f936;
	ld.global.f32 	%f940, [%rd24+-36];
	sub.f32 	%f941, %f56, %f940;
	fma.rn.f32 	%f942, %f941, %f941, %f939;
	ld.global.f32 	%f943, [%rd24+-32];
	sub.f32 	%f944, %f57, %f943;
	fma.rn.f32 	%f945, %f944, %f944, %f942;
	ld.global.f32 	%f946, [%rd24+-28];
	sub.f32 	%f947, %f58, %f946;
	fma.rn.f32 	%f948, %f947, %f947, %f945;
	ld.global.f32 	%f949, [%rd24+-24];
	sub.f32 	%f950, %f59, %f949;
	fma.rn.f32 	%f951, %f950, %f950, %f948;
	ld.global.f32 	%f952, [%rd24+-20];
	sub.f32 	%f953, %f60, %f952;
	fma.rn.f32 	%f954, %f953, %f953, %f951;
	ld.global.f32 	%f955, [%rd24+-16];
	sub.f32 	%f956, %f61, %f955;
	fma.rn.f32 	%f957, %f956, %f956, %f954;
	ld.global.f32 	%f958, [%rd24+-12];
	sub.f32 	%f959, %f62, %f958;
	fma.rn.f32 	%f960, %f959, %f959, %f957;
	ld.global.f32 	%f961, [%rd24+-8];
	sub.f32 	%f962, %f63, %f961;
	fma.rn.f32 	%f963, %f962, %f962, %f960;
	ld.global.f32 	%f964, [%rd24+-4];
	sub.f32 	%f965, %f64, %f964;
	fma.rn.f32 	%f966, %f965, %f965, %f963;
	ld.global.f32 	%f967, [%rd24];
	sub.f32 	%f968, %f65, %f967;
	fma.rn.f32 	%f969, %f968, %f968, %f966;
	ld.global.f32 	%f970, [%rd24+4];
	sub.f32 	%f971, %f66, %f970;
	fma.rn.f32 	%f972, %f971, %f971, %f969;
	ld.global.f32 	%f973, [%rd24+8];
	sub.f32 	%f974, %f67, %f973;
	fma.rn.f32 	%f975, %f974, %f974, %f972;
	ld.global.f32 	%f976, [%rd24+12];
	sub.f32 	%f977, %f68, %f976;
	fma.rn.f32 	%f978, %f977, %f977, %f975;
	ld.global.f32 	%f979, [%rd24+16];
	sub.f32 	%f980, %f69, %f979;
	fma.rn.f32 	%f981, %f980, %f980, %f978;
	ld.global.f32 	%f982, [%rd24+20];
	sub.f32 	%f983, %f70, %f982;
	fma.rn.f32 	%f984, %f983, %f983, %f981;
	ld.global.f32 	%f985, [%rd24+24];
	sub.f32 	%f986, %f71, %f985;
	fma.rn.f32 	%f987, %f986, %f986, %f984;
	ld.global.f32 	%f988, [%rd24+28];
	sub.f32 	%f989, %f72, %f988;
	fma.rn.f32 	%f990, %f989, %f989, %f987;
	ld.global.f32 	%f991, [%rd24+32];
	sub.f32 	%f992, %f73, %f991;
	fma.rn.f32 	%f993, %f992, %f992, %f990;
	ld.global.f32 	%f994, [%rd24+36];
	sub.f32 	%f995, %f74, %f994;
	fma.rn.f32 	%f996, %f995, %f995, %f993;
	ld.global.f32 	%f997, [%rd24+40];
	sub.f32 	%f998, %f75, %f997;
	fma.rn.f32 	%f999, %f998, %f998, %f996;
	ld.global.f32 	%f1000, [%rd24+44];
	sub.f32 	%f1001, %f76, %f1000;
	fma.rn.f32 	%f1002, %f1001, %f1001, %f999;
	ld.global.f32 	%f1003, [%rd24+48];
	sub.f32 	%f1004, %f77, %f1003;
	fma.rn.f32 	%f1005, %f1004, %f1004, %f1002;
	ld.global.f32 	%f1006, [%rd24+52];
	sub.f32 	%f1007, %f78, %f1006;
	fma.rn.f32 	%f1008, %f1007, %f1007, %f1005;
	ld.global.f32 	%f1009, [%rd24+56];
	sub.f32 	%f1010, %f79, %f1009;
	fma.rn.f32 	%f1011, %f1010, %f1010, %f1008;
	ld.global.f32 	%f1012, [%rd24+60];
	sub.f32 	%f1013, %f80, %f1012;
	fma.rn.f32 	%f1014, %f1013, %f1013, %f1011;
	ld.global.f32 	%f1015, [%rd24+64];
	sub.f32 	%f1016, %f81, %f1015;
	fma.rn.f32 	%f1017, %f1016, %f1016, %f1014;
	ld.global.f32 	%f1018, [%rd24+68];
	sub.f32 	%f1019, %f82, %f1018;
	fma.rn.f32 	%f1020, %f1019, %f1019, %f1017;
	ld.global.f32 	%f1021, [%rd24+72];
	sub.f32 	%f1022, %f83, %f1021;
	fma.rn.f32 	%f1023, %f1022, %f1022, %f1020;
	ld.global.f32 	%f1024, [%rd24+76];
	sub.f32 	%f1025, %f84, %f1024;
	fma.rn.f32 	%f1026, %f1025, %f1025, %f1023;
	ld.global.f32 	%f1027, [%rd24+80];
	sub.f32 	%f1028, %f85, %f1027;
	fma.rn.f32 	%f1029, %f1028, %f1028, %f1026;
	ld.global.f32 	%f1030, [%rd24+84];
	sub.f32 	%f1031, %f86, %f1030;
	fma.rn.f32 	%f1032, %f1031, %f1031, %f1029;
	ld.global.f32 	%f1033, [%rd24+88];
	sub.f32 	%f1034, %f87, %f1033;
	fma.rn.f32 	%f1035, %f1034, %f1034, %f1032;
	ld.global.f32 	%f1036, [%rd24+92];
	sub.f32 	%f1037, %f88, %f1036;
	fma.rn.f32 	%f1038, %f1037, %f1037, %f1035;
	ld.global.f32 	%f1039, [%rd24+96];
	sub.f32 	%f1040, %f89, %f1039;
	fma.rn.f32 	%f1041, %f1040, %f1040, %f1038;
	ld.global.f32 	%f1042, [%rd24+100];
	sub.f32 	%f1043, %f90, %f1042;
	fma.rn.f32 	%f1044, %f1043, %f1043, %f1041;
	ld.global.f32 	%f1045, [%rd24+104];
	sub.f32 	%f1046, %f91, %f1045;
	fma.rn.f32 	%f1047, %f1046, %f1046, %f1044;
	ld.global.f32 	%f1048, [%rd24+108];
	sub.f32 	%f1049, %f92, %f1048;
	fma.rn.f32 	%f1050, %f1049, %f1049, %f1047;
	ld.global.f32 	%f1051, [%rd24+112];
	sub.f32 	%f1052, %f93, %f1051;
	fma.rn.f32 	%f1053, %f1052, %f1052, %f1050;
	ld.global.f32 	%f1054, [%rd24+116];
	sub.f32 	%f1055, %f94, %f1054;
	fma.rn.f32 	%f1056, %f1055, %f1055, %f1053;
	ld.global.f32 	%f1057, [%rd24+120];
	sub.f32 	%f1058, %f95, %f1057;
	fma.rn.f32 	%f1059, %f1058, %f1058, %f1056;
	ld.global.f32 	%f1060, [%rd24+124];
	sub.f32 	%f1061, %f96, %f1060;
	fma.rn.f32 	%f1062, %f1061, %f1061, %f1059;
	ld.global.f32 	%f1063, [%rd24+128];
	sub.f32 	%f1064, %f97, %f1063;
	fma.rn.f32 	%f1065, %f1064, %f1064, %f1062;
	ld.global.f32 	%f1066, [%rd24+132];
	sub.f32 	%f1067, %f98, %f1066;
	fma.rn.f32 	%f1068, %f1067, %f1067, %f1065;
	ld.global.f32 	%f1069, [%rd24+136];
	sub.f32 	%f1070, %f99, %f1069;
	fma.rn.f32 	%f1071, %f1070, %f1070, %f1068;
	ld.global.f32 	%f1072, [%rd24+140];
	sub.f32 	%f1073, %f100, %f1072;
	fma.rn.f32 	%f1074, %f1073, %f1073, %f1071;
	ld.global.f32 	%f1075, [%rd24+144];
	sub.f32 	%f1076, %f101, %f1075;
	fma.rn.f32 	%f1077, %f1076, %f1076, %f1074;
	ld.global.f32 	%f1078, [%rd24+148];
	sub.f32 	%f1079, %f102, %f1078;
	fma.rn.f32 	%f1080, %f1079, %f1079, %f1077;
	ld.global.f32 	%f1081, [%rd24+152];
	sub.f32 	%f1082, %f103, %f1081;
	fma.rn.f32 	%f1083, %f1082, %f1082, %f1080;
	ld.global.f32 	%f1084, [%rd24+156];
	sub.f32 	%f1085, %f104, %f1084;
	fma.rn.f32 	%f1086, %f1085, %f1085, %f1083;
	ld.global.f32 	%f1087, [%rd24+160];
	sub.f32 	%f1088, %f105, %f1087;
	fma.rn.f32 	%f1089, %f1088, %f1088, %f1086;
	ld.global.f32 	%f1090, [%rd24+164];
	sub.f32 	%f1091, %f106, %f1090;
	fma.rn.f32 	%f1092, %f1091, %f1091, %f1089;
	ld.global.f32 	%f1093, [%rd24+168];
	sub.f32 	%f1094, %f107, %f1093;
	fma.rn.f32 	%f1095, %f1094, %f1094, %f1092;
	ld.global.f32 	%f1096, [%rd24+172];
	sub.f32 	%f1097, %f108, %f1096;
	fma.rn.f32 	%f1098, %f1097, %f1097, %f1095;
	ld.global.f32 	%f1099, [%rd24+176];
	sub.f32 	%f1100, %f109, %f1099;
	fma.rn.f32 	%f1101, %f1100, %f1100, %f1098;
	ld.global.f32 	%f1102, [%rd24+180];
	sub.f32 	%f1103, %f110, %f1102;
	fma.rn.f32 	%f1104, %f1103, %f1103, %f1101;
	ld.global.f32 	%f1105, [%rd24+184];
	sub.f32 	%f1106, %f111, %f1105;
	fma.rn.f32 	%f1107, %f1106, %f1106, %f1104;
	ld.global.f32 	%f1108, [%rd24+188];
	sub.f32 	%f1109, %f112, %f1108;
	fma.rn.f32 	%f1110, %f1109, %f1109, %f1107;
	ld.global.f32 	%f1111, [%rd24+192];
	sub.f32 	%f1112, %f113, %f1111;
	fma.rn.f32 	%f1113, %f1112, %f1112, %f1110;
	ld.global.f32 	%f1114, [%rd24+196];
	sub.f32 	%f1115, %f114, %f1114;
	fma.rn.f32 	%f1116, %f1115, %f1115, %f1113;
	ld.global.f32 	%f1117, [%rd24+200];
	sub.f32 	%f1118, %f115, %f1117;
	fma.rn.f32 	%f1119, %f1118, %f1118, %f1116;
	ld.global.f32 	%f1120, [%rd24+204];
	sub.f32 	%f1121, %f116, %f1120;
	fma.rn.f32 	%f1122, %f1121, %f1121, %f1119;
	ld.global.f32 	%f1123, [%rd24+208];
	sub.f32 	%f1124, %f117, %f1123;
	fma.rn.f32 	%f1125, %f1124, %f1124, %f1122;
	ld.global.f32 	%f1126, [%rd24+212];
	sub.f32 	%f1127, %f118, %f1126;
	fma.rn.f32 	%f1128, %f1127, %f1127, %f1125;
	ld.global.f32 	%f1129, [%rd24+216];
	sub.f32 	%f1130, %f119, %f1129;
	fma.rn.f32 	%f1131, %f1130, %f1130, %f1128;
	ld.global.f32 	%f1132, [%rd24+220];
	sub.f32 	%f1133, %f120, %f1132;
	fma.rn.f32 	%f1134, %f1133, %f1133, %f1131;
	ld.global.f32 	%f1135, [%rd24+224];
	sub.f32 	%f1136, %f121, %f1135;
	fma.rn.f32 	%f1137, %f1136, %f1136, %f1134;
	ld.global.f32 	%f1138, [%rd24+228];
	sub.f32 	%f1139, %f122, %f1138;
	fma.rn.f32 	%f1140, %f1139, %f1139, %f1137;
	ld.global.f32 	%f1141, [%rd24+232];
	sub.f32 	%f1142, %f123, %f1141;
	fma.rn.f32 	%f1143, %f1142, %f1142, %f1140;
	ld.global.f32 	%f1144, [%rd24+236];
	sub.f32 	%f1145, %f124, %f1144;
	fma.rn.f32 	%f1146, %f1145, %f1145, %f1143;
	ld.global.f32 	%f1147, [%rd24+240];
	sub.f32 	%f1148, %f125, %f1147;
	fma.rn.f32 	%f1149, %f1148, %f1148, %f1146;
	ld.global.f32 	%f1150, [%rd24+244];
	sub.f32 	%f1151, %f126, %f1150;
	fma.rn.f32 	%f1152, %f1151, %f1151, %f1149;
	ld.global.f32 	%f1153, [%rd24+248];
	sub.f32 	%f1154, %f127, %f1153;
	fma.rn.f32 	%f1155, %f1154, %f1154, %f1152;
	ld.global.f32 	%f1156, [%rd24+252];
	sub.f32 	%f1157, %f128, %f1156;
	fma.rn.f32 	%f1158, %f1157, %f1157, %f1155;
	setp.lt.f32 	%p8, %f1158, %f1288;
	selp.b32 	%r81, %r85, %r81, %p8;
	selp.f32 	%f1288, %f1158, %f1288, %p8;
	add.s32 	%r85, %r85, 1;
	add.s32 	%r83, %r83, 1;
	setp.ne.s32 	%p9, %r83, 0;
	add.s64 	%rd24, %rd24, 512;
	@%p9 bra 	$L__BB0_10;
	shl.b32 	%r46, %r82, 2;
	mov.u32 	%r47, cluster;
	add.s32 	%r14, %r47, %r46;
	ld.shared.u32 	%r48, [%r14];
	setp.eq.s32 	%p10, %r81, %r48;
	ld.shared.u32 	%r49, [_ZZ14kmeans_clusteriPA128_fS0_iiE1p];
	setp.ne.s32 	%p11, %r49, 0;
	or.pred  	%p12, %p10, %p11;
	@%p12 bra 	$L__BB0_13;
	atom.shared.add.u32 	%r51, [_ZZ14kmeans_clusteriPA128_fS0_iiE1p], 1;
	st.shared.u32 	[%r14], %r81;
$L__BB0_13:
	ld.param.u32 	%r71, [_Z14kmeans_clusteriPA128_fS0_ii_param_3];
	mov.u32 	%r52, %ntid.x;
	mov.u32 	%r53, %nctaid.x;
	mad.lo.s32 	%r82, %r52, %r53, %r82;
	setp.lt.s32 	%p13, %r82, %r71;
	@%p13 bra 	$L__BB0_9;
$L__BB0_14:
	bar.sync 	0;
	ld.shared.u32 	%r54, [_ZZ14kmeans_clusteriPA128_fS0_iiE1p];
	setp.eq.s32 	%p14, %r54, 0;
	@%p14 bra 	$L__BB0_26;
	ld.param.u32 	%r76, [_Z14kmeans_clusteriPA128_fS0_ii_param_4];
	mov.u32 	%r55, %ctaid.x;
	mov.u32 	%r56, %nctaid.x;
	mov.u32 	%r57, %tid.x;
	mad.lo.s32 	%r90, %r55, %r56, %r57;
	setp.ge.s32 	%p15, %r90, %r76;
	@%p15 bra 	$L__BB0_25;
	ld.param.u32 	%r72, [_Z14kmeans_clusteriPA128_fS0_ii_param_3];
	setp.gt.s32 	%p16, %r72, 0;
	@%p16 bra 	$L__BB0_17;
	bra.uni 	$L__BB0_24;
$L__BB0_17:
	mov.b32 	%r91, 0;
	mov.f32 	%f1418, 0f00000000;
	mov.f32 	%f1419, %f1418;
	mov.f32 	%f1420, %f1418;
	mov.f32 	%f1421, %f1418;
	mov.f32 	%f1422, %f1418;
	mov.f32 	%f1423, %f1418;
	mov.f32 	%f1424, %f1418;
	mov.f32 	%f1425, %f1418;
	mov.f32 	%f1426, %f1418;
	mov.f32 	%f1427, %f1418;
	mov.f32 	%f1428, %f1418;
	mov.f32 	%f1429, %f1418;
	mov.f32 	%f1430, %f1418;
	mov.f32 	%f1431, %f1418;
	mov.f32 	%f1432, %f1418;
	mov.f32 	%f1433, %f1418;
	mov.f32 	%f1434, %f1418;
	mov.f32 	%f1435, %f1418;
	mov.f32 	%f1436, %f1418;
	mov.f32 	%f1437, %f1418;
	mov.f32 	%f1438, %f1418;
	mov.f32 	%f1439, %f1418;
	mov.f32 	%f1440, %f1418;
	mov.f32 	%f1441, %f1418;
	mov.f32 	%f1442, %f1418;
	mov.f32 	%f1443, %f1418;
	mov.f32 	%f1444, %f1418;
	mov.f32 	%f1445, %f1418;
	mov.f32 	%f1446, %f1418;
	mov.f32 	%f1447, %f1418;
	mov.f32 	%f1448, %f1418;
	mov.f32 	%f1449, %f1418;
	mov.f32 	%f1450, %f1418;
	mov.f32 	%f1451, %f1418;
	mov.f32 	%f1452, %f1418;
	mov.f32 	%f1453, %f1418;
	mov.f32 	%f1454, %f1418;
	mov.f32 	%f1455, %f1418;
	mov.f32 	%f1456, %f1418;
	mov.f32 	%f1457, %f1418;
	mov.f32 	%f1458, %f1418;
	mov.f32 	%f1459, %f1418;
	mov.f32 	%f1460, %f1418;
	mov.f32 	%f1461, %f1418;
	mov.f32 	%f1462, %f1418;
	mov.f32 	%f1463, %f1418;
	mov.f32 	%f1464, %f1418;
	mov.f32 	%f1465, %f1418;
	mov.f32 	%f1466, %f1418;
	mov.f32 	%f1467, %f1418;
	mov.f32 	%f1468, %f1418;
	mov.f32 	%f1469, %f1418;
	mov.f32 	%f1470, %f1418;
	mov.f32 	%f1471, %f1418;
	mov.f32 	%f1472, %f1418;
	mov.f32 	%f1473, %f1418;
	mov.f32 	%f1474, %f1418;
	mov.f32 	%f1475, %f1418;
	mov.f32 	%f1476, %f1418;
	mov.f32 	%f1477, %f1418;
	mov.f32 	%f1478, %f1418;
	mov.f32 	%f1479, %f1418;
	mov.f32 	%f1480, %f1418;
	mov.f32 	%f1481, %f1418;
	mov.f32 	%f1482, %f1418;
	mov.f32 	%f1483, %f1418;
	mov.f32 	%f1484, %f1418;
	mov.f32 	%f1485, %f1418;
	mov.f32 	%f1486, %f1418;
	mov.f32 	%f1487, %f1418;
	mov.f32 	%f1488, %f1418;
	mov.f32 	%f1489, %f1418;
	mov.f32 	%f1490, %f1418;
	mov.f32 	%f1491, %f1418;
	mov.f32 	%f1492, %f1418;
	mov.f32 	%f1493, %f1418;
	mov.f32 	%f1494, %f1418;
	mov.f32 	%f1495, %f1418;
	mov.f32 	%f1496, %f1418;
	mov.f32 	%f1497, %f1418;
	mov.f32 	%f1498, %f1418;
	mov.f32 	%f1499, %f1418;
	mov.f32 	%f1500, %f1418;
	mov.f32 	%f1501, %f1418;
	mov.f32 	%f1502, %f1418;
	mov.f32 	%f1503, %f1418;
	mov.f32 	%f1504, %f1418;
	mov.f32 	%f1505, %f1418;
	mov.f32 	%f1506, %f1418;
	mov.f32 	%f1507, %f1418;
	mov.f32 	%f1508, %f1418;
	mov.f32 	%f1509, %f1418;
	mov.f32 	%f1510, %f1418;
	mov.f32 	%f1511, %f1418;
	mov.f32 	%f1512, %f1418;
	mov.f32 	%f1513, %f1418;
	mov.f32 	%f1514, %f1418;
	mov.f32 	%f1515, %f1418;
	mov.f32 	%f1516, %f1418;
	mov.f32 	%f1517, %f1418;
	mov.f32 	%f1518, %f1418;
	mov.f32 	%f1519, %f1418;
	mov.f32 	%f1520, %f1418;
	mov.f32 	%f1521, %f1418;
	mov.f32 	%f1522, %f1418;
	mov.f32 	%f1523, %f1418;
	mov.f32 	%f1524, %f1418;
	mov.f32 	%f1525, %f1418;
	mov.f32 	%f1526, %f1418;
	mov.f32 	%f1527, %f1418;
	mov.f32 	%f1528, %f1418;
	mov.f32 	%f1529, %f1418;
	mov.f32 	%f1530, %f1418;
	mov.f32 	%f1531, %f1418;
	mov.f32 	%f1532, %f1418;
	mov.f32 	%f1533, %f1418;
	mov.f32 	%f1534, %f1418;
	mov.f32 	%f1535, %f1418;
	mov.f32 	%f1536, %f1418;
	mov.f32 	%f1537, %f1418;
	mov.f32 	%f1538, %f1418;
	mov.f32 	%f1539, %f1418;
	mov.f32 	%f1540, %f1418;
	mov.f32 	%f1541, %f1418;
	mov.f32 	%f1542, %f1418;
	mov.f32 	%f1543, %f1418;
	mov.f32 	%f1544, %f1418;
	mov.f32 	%f1545, %f1418;
	mov.f32 	%f1546, %f1418;
$L__BB0_18:
	shl.b32 	%r62, %r91, 2;
	mov.u32 	%r63, cluster;
	add.s32 	%r64, %r63, %r62;
	ld.shared.u32 	%r65, [%r64];
	setp.ne.s32 	%p18, %r65, %r90;
	@%p18 bra 	$L__BB0_20;
	ld.param.u64 	%rd20, [_Z14kmeans_clusteriPA128_fS0_ii_param_1];
	cvta.to.global.u64 	%rd13, %rd20;
	mul.wide.u32 	%rd14, %r91, 512;
	add.s64 	%rd15, %rd13, %rd14;
	add.f32 	%f1546, %f1546, 0f3F800000;
	ld.global.f32 	%f1160, [%rd15];
	add.f32 	%f1545, %f1160, %f1545;
	ld.global.f32 	%f1161, [%rd15+4];
	add.f32 	%f1544, %f1161, %f1544;
	ld.global.f32 	%f1162, [%rd15+8];
	add.f32 	%f1543, %f1162, %f1543;
	ld.global.f32 	%f1163, [%rd15+12];
	add.f32 	%f1542, %f1163, %f1542;
	ld.global.f32 	%f1164, [%rd15+16];
	add.f32 	%f1541, %f1164, %f1541;
	ld.global.f32 	%f1165, [%rd15+20];
	add.f32 	%f1540, %f1165, %f1540;
	ld.global.f32 	%f1166, [%rd15+24];
	add.f32 	%f1539, %f1166, %f1539;
	ld.global.f32 	%f1167, [%rd15+28];
	add.f32 	%f1538, %f1167, %f1538;
	ld.global.f32 	%f1168, [%rd15+32];
	add.f32 	%f1537, %f1168, %f1537;
	ld.global.f32 	%f1169, [%rd15+36];
	add.f32 	%f1536, %f1169, %f1536;
	ld.global.f32 	%f1170, [%rd15+40];
	add.f32 	%f1535, %f1170, %f1535;
	ld.global.f32 	%f1171, [%rd15+44];
	add.f32 	%f1534, %f1171, %f1534;
	ld.global.f32 	%f1172, [%rd15+48];
	add.f32 	%f1533, %f1172, %f1533;
	ld.global.f32 	%f1173, [%rd15+52];
	add.f32 	%f1532, %f1173, %f1532;
	ld.global.f32 	%f1174, [%rd15+56];
	add.f32 	%f1531, %f1174, %f1531;
	ld.global.f32 	%f1175, [%rd15+60];
	add.f32 	%f1530, %f1175, %f1530;
	ld.global.f32 	%f1176, [%rd15+64];
	add.f32 	%f1529, %f1176, %f1529;
	ld.global.f32 	%f1177, [%rd15+68];
	add.f32 	%f1528, %f1177, %f1528;
	ld.global.f32 	%f1178, [%rd15+72];
	add.f32 	%f1527, %f1178, %f1527;
	ld.global.f32 	%f1179, [%rd15+76];
	add.f32 	%f1526, %f1179, %f1526;
	ld.global.f32 	%f1180, [%rd15+80];
	add.f32 	%f1525, %f1180, %f1525;
	ld.global.f32 	%f1181, [%rd15+84];
	add.f32 	%f1524, %f1181, %f1524;
	ld.global.f32 	%f1182, [%rd15+88];
	add.f32 	%f1523, %f1182, %f1523;
	ld.global.f32 	%f1183, [%rd15+92];
	add.f32 	%f1522, %f1183, %f1522;
	ld.global.f32 	%f1184, [%rd15+96];
	add.f32 	%f1521, %f1184, %f1521;
	ld.global.f32 	%f1185, [%rd15+100];
	add.f32 	%f1520, %f1185, %f1520;
	ld.global.f32 	%f1186, [%rd15+104];
	add.f32 	%f1519, %f1186, %f1519;
	ld.global.f32 	%f1187, [%rd15+108];
	add.f32 	%f1518, %f1187, %f1518;
	ld.global.f32 	%f1188, [%rd15+112];
	add.f32 	%f1517, %f1188, %f1517;
	ld.global.f32 	%f1189, [%rd15+116];
	add.f32 	%f1516, %f1189, %f1516;
	ld.global.f32 	%f1190, [%rd15+120];
	add.f32 	%f1515, %f1190, %f1515;
	ld.global.f32 	%f1191, [%rd15+124];
	add.f32 	%f1514, %f1191, %f1514;
	ld.global.f32 	%f1192, [%rd15+128];
	add.f32 	%f1513, %f1192, %f1513;
	ld.global.f32 	%f1193, [%rd15+132];
	add.f32 	%f1512, %f1193, %f1512;
	ld.global.f32 	%f1194, [%rd15+136];
	add.f32 	%f1511, %f1194, %f1511;
	ld.global.f32 	%f1195, [%rd15+140];
	add.f32 	%f1510, %f1195, %f1510;
	ld.global.f32 	%f1196, [%rd15+144];
	add.f32 	%f1509, %f1196, %f1509;
	ld.global.f32 	%f1197, [%rd15+148];
	add.f32 	%f1508, %f1197, %f1508;
	ld.global.f32 	%f1198, [%rd15+152];
	add.f32 	%f1507, %f1198, %f1507;
	ld.global.f32 	%f1199, [%rd15+156];
	add.f32 	%f1506, %f1199, %f1506;
	ld.global.f32 	%f1200, [%rd15+160];
	add.f32 	%f1505, %f1200, %f1505;
	ld.global.f32 	%f1201, [%rd15+164];
	add.f32 	%f1504, %f1201, %f1504;
	ld.global.f32 	%f1202, [%rd15+168];
	add.f32 	%f1503, %f1202, %f1503;
	ld.global.f32 	%f1203, [%rd15+172];
	add.f32 	%f1502, %f1203, %f1502;
	ld.global.f32 	%f1204, [%rd15+176];
	add.f32 	%f1501, %f1204, %f1501;
	ld.global.f32 	%f1205, [%rd15+180];
	add.f32 	%f1500, %f1205, %f1500;
	ld.global.f32 	%f1206, [%rd15+184];
	add.f32 	%f1499, %f1206, %f1499;
	ld.global.f32 	%f1207, [%rd15+188];
	add.f32 	%f1498, %f1207, %f1498;
	ld.global.f32 	%f1208, [%rd15+192];
	add.f32 	%f1497, %f1208, %f1497;
	ld.global.f32 	%f1209, [%rd15+196];
	add.f32 	%f1496, %f1209, %f1496;
	ld.global.f32 	%f1210, [%rd15+200];
	add.f32 	%f1495, %f1210, %f1495;
	ld.global.f32 	%f1211, [%rd15+204];
	add.f32 	%f1494, %f1211, %f1494;
	ld.global.f32 	%f1212, [%rd15+208];
	add.f32 	%f1493, %f1212, %f1493;
	ld.global.f32 	%f1213, [%rd15+212];
	add.f32 	%f1492, %f1213, %f1492;
	ld.global.f32 	%f1214, [%rd15+216];
	add.f32 	%f1491, %f1214, %f1491;
	ld.global.f32 	%f1215, [%rd15+220];
	add.f32 	%f1490, %f1215, %f1490;
	ld.global.f32 	%f1216, [%rd15+224];
	add.f32 	%f1489, %f1216, %f1489;
	ld.global.f32 	%f1217, [%rd15+228];
	add.f32 	%f1488, %f1217, %f1488;
	ld.global.f32 	%f1218, [%rd15+232];
	add.f32 	%f1487, %f1218, %f1487;
	ld.global.f32 	%f1219, [%rd15+236];
	add.f32 	%f1486, %f1219, %f1486;
	ld.global.f32 	%f1220, [%rd15+240];
	add.f32 	%f1485, %f1220, %f1485;
	ld.global.f32 	%f1221, [%rd15+244];
	add.f32 	%f1484, %f1221, %f1484;
	ld.global.f32 	%f1222, [%rd15+248];
	add.f32 	%f1483, %f1222, %f1483;
	ld.global.f32 	%f1223, [%rd15+252];
	add.f32 	%f1482, %f1223, %f1482;
	ld.global.f32 	%f1224, [%rd15+256];
	add.f32 	%f1481, %f1224, %f1481;
	ld.global.f32 	%f1225, [%rd15+260];
	add.f32 	%f1480, %f1225, %f1480;
	ld.global.f32 	%f1226, [%rd15+264];
	add.f32 	%f1479, %f1226, %f1479;
	ld.global.f32 	%f1227, [%rd15+268];
	add.f32 	%f1478, %f1227, %f1478;
	ld.global.f32 	%f1228, [%rd15+272];
	add.f32 	%f1477, %f1228, %f1477;
	ld.global.f32 	%f1229, [%rd15+276];
	add.f32 	%f1476, %f1229, %f1476;
	ld.global.f32 	%f1230, [%rd15+280];
	add.f32 	%f1475, %f1230, %f1475;
	ld.global.f32 	%f1231, [%rd15+284];
	add.f32 	%f1474, %f1231, %f1474;
	ld.global.f32 	%f1232, [%rd15+288];
	add.f32 	%f1473, %f1232, %f1473;
	ld.global.f32 	%f1233, [%rd15+292];
	add.f32 	%f1472, %f1233, %f1472;
	ld.global.f32 	%f1234, [%rd15+296];
	add.f32 	%f1471, %f1234, %f1471;
	ld.global.f32 	%f1235, [%rd15+300];
	add.f32 	%f1470, %f1235, %f1470;
	ld.global.f32 	%f1236, [%rd15+304];
	add.f32 	%f1469, %f1236, %f1469;
	ld.global.f32 	%f1237, [%rd15+308];
	add.f32 	%f1468, %f1237, %f1468;
	ld.global.f32 	%f1238, [%rd15+312];
	add.f32 	%f1467, %f1238, %f1467;
	ld.global.f32 	%f1239, [%rd15+316];
	add.f32 	%f1466, %f1239, %f1466;
	ld.global.f32 	%f1240, [%rd15+320];
	add.f32 	%f1465, %f1240, %f1465;
	ld.global.f32 	%f1241, [%rd15+324];
	add.f32 	%f1464, %f1241, %f1464;
	ld.global.f32 	%f1242, [%rd15+328];
	add.f32 	%f1463, %f1242, %f1463;
	ld.global.f32 	%f1243, [%rd15+332];
	add.f32 	%f1462, %f1243, %f1462;
	ld.global.f32 	%f1244, [%rd15+336];
	add.f32 	%f1461, %f1244, %f1461;
	ld.global.f32 	%f1245, [%rd15+340];
	add.f32 	%f1460, %f1245, %f1460;
	ld.global.f32 	%f1246, [%rd15+344];
	add.f32 	%f1459, %f1246, %f1459;
	ld.global.f32 	%f1247, [%rd15+348];
	add.f32 	%f1458, %f1247, %f1458;
	ld.global.f32 	%f1248, [%rd15+352];
	add.f32 	%f1457, %f1248, %f1457;
	ld.global.f32 	%f1249, [%rd15+356];
	add.f32 	%f1456, %f1249, %f1456;
	ld.global.f32 	%f1250, [%rd15+360];
	add.f32 	%f1455, %f1250, %f1455;
	ld.global.f32 	%f1251, [%rd15+364];
	add.f32 	%f1454, %f1251, %f1454;
	ld.global.f32 	%f1252, [%rd15+368];
	add.f32 	%f1453, %f1252, %f1453;
	ld.global.f32 	%f1253, [%rd15+372];
	add.f32 	%f1452, %f1253, %f1452;
	ld.global.f32 	%f1254, [%rd15+376];
	add.f32 	%f1451, %f1254, %f1451;
	ld.global.f32 	%f1255, [%rd15+380];
	add.f32 	%f1450, %f1255, %f1450;
	ld.global.f32 	%f1256, [%rd15+384];
	add.f32 	%f1449, %f1256, %f1449;
	ld.global.f32 	%f1257, [%rd15+388];
	add.f32 	%f1448, %f1257, %f1448;
	ld.global.f32 	%f1258, [%rd15+392];
	add.f32 	%f1447, %f1258, %f1447;
	ld.global.f32 	%f1259, [%rd15+396];
	add.f32 	%f1446, %f1259, %f1446;
	ld.global.f32 	%f1260, [%rd15+400];
	add.f32 	%f1445, %f1260, %f1445;
	ld.global.f32 	%f1261, [%rd15+404];
	add.f32 	%f1444, %f1261, %f1444;
	ld.global.f32 	%f1262, [%rd15+408];
	add.f32 	%f1443, %f1262, %f1443;
	ld.global.f32 	%f1263, [%rd15+412];
	add.f32 	%f1442, %f1263, %f1442;
	ld.global.f32 	%f1264, [%rd15+416];
	add.f32 	%f1441, %f1264, %f1441;
	ld.global.f32 	%f1265, [%rd15+420];
	add.f32 	%f1440, %f1265, %f1440;
	ld.global.f32 	%f1266, [%rd15+424];
	add.f32 	%f1439, %f1266, %f1439;
	ld.global.f32 	%f1267, [%rd15+428];
	add.f32 	%f1438, %f1267, %f1438;
	ld.global.f32 	%f1268, [%rd15+432];
	add.f32 	%f1437, %f1268, %f1437;
	ld.global.f32 	%f1269, [%rd15+436];
	add.f32 	%f1436, %f1269, %f1436;
	ld.global.f32 	%f1270, [%rd15+440];
	add.f32 	%f1435, %f1270, %f1435;
	ld.global.f32 	%f1271, [%rd15+444];
	add.f32 	%f1434, %f1271, %f1434;
	ld.global.f32 	%f1272, [%rd15+448];
	add.f32 	%f1433, %f1272, %f1433;
	ld.global.f32 	%f1273, [%rd15+452];
	add.f32 	%f1432, %f1273, %f1432;
	ld.global.f32 	%f1274, [%rd15+456];
	add.f32 	%f1431, %f1274, %f1431;
	ld.global.f32 	%f1275, [%rd15+460];
	add.f32 	%f1430, %f1275, %f1430;
	ld.global.f32 	%f1276, [%rd15+464];
	add.f32 	%f1429, %f1276, %f1429;
	ld.global.f32 	%f1277, [%rd15+468];
	add.f32 	%f1428, %f1277, %f1428;
	ld.global.f32 	%f1278, [%rd15+472];
	add.f32 	%f1427, %f1278, %f1427;
	ld.global.f32 	%f1279, [%rd15+476];
	add.f32 	%f1426, %f1279, %f1426;
	ld.global.f32 	%f1280, [%rd15+480];
	add.f32 	%f1425, %f1280, %f1425;
	ld.global.f32 	%f1281, [%rd15+484];
	add.f32 	%f1424, %f1281, %f1424;
	ld.global.f32 	%f1282, [%rd15+488];
	add.f32 	%f1423, %f1282, %f1423;
	ld.global.f32 	%f1283, [%rd15+492];
	add.f32 	%f1422, %f1283, %f1422;
	ld.global.f32 	%f1284, [%rd15+496];
	add.f32 	%f1421, %f1284, %f1421;
	ld.global.f32 	%f1285, [%rd15+500];
	add.f32 	%f1420, %f1285, %f1420;
	ld.global.f32 	%f1286, [%rd15+504];
	add.f32 	%f1419, %f1286, %f1419;
	ld.global.f32 	%f1287, [%rd15+508];
	add.f32 	%f1418, %f1287, %f1418;
$L__BB0_20:
	ld.param.u32 	%r73, [_Z14kmeans_clusteriPA128_fS0_ii_param_3];
	add.s32 	%r91, %r91, 1;
	setp.ne.s32 	%p19, %r91, %r73;
	@%p19 bra 	$L__BB0_18;
	setp.leu.f32 	%p20, %f1546, 0f00000000;
	@%p20 bra 	$L__BB0_23;
	div.rn.f32 	%f1545, %f1545, %f1546;
	div.rn.f32 	%f1544, %f1544, %f1546;
	div.rn.f32 	%f1543, %f1543, %f1546;
	div.rn.f32 	%f1542, %f1542, %f1546;
	div.rn.f32 	%f1541, %f1541, %f1546;
	div.rn.f32 	%f1540, %f1540, %f1546;
	div.rn.f32 	%f1539, %f1539, %f1546;
	div.rn.f32 	%f1538, %f1538, %f1546;
	div.rn.f32 	%f1537, %f1537, %f1546;
	div.rn.f32 	%f1536, %f1536, %f1546;
	div.rn.f32 	%f1535, %f1535, %f1546;
	div.rn.f32 	%f1534, %f1534, %f1546;
	div.rn.f32 	%f1533, %f1533, %f1546;
	div.rn.f32 	%f1532, %f1532, %f1546;
	div.rn.f32 	%f1531, %f1531, %f1546;
	div.rn.f32 	%f1530, %f1530, %f1546;
	div.rn.f32 	%f1529, %f1529, %f1546;
	div.rn.f32 	%f1528, %f1528, %f1546;
	div.rn.f32 	%f1527, %f1527, %f1546;
	div.rn.f32 	%f1526, %f1526, %f1546;
	div.rn.f32 	%f1525, %f1525, %f1546;
	div.rn.f32 	%f1524, %f1524, %f1546;
	div.rn.f32 	%f1523, %f1523, %f1546;
	div.rn.f32 	%f1522, %f1522, %f1546;
	div.rn.f32 	%f1521, %f1521, %f1546;
	div.rn.f32 	%f1520, %f1520, %f1546;
	div.rn.f32 	%f1519, %f1519, %f1546;
	div.rn.f32 	%f1518, %f1518, %f1546;
	div.rn.f32 	%f1517, %f1517, %f1546;
	div.rn.f32 	%f1516, %f1516, %f1546;
	div.rn.f32 	%f1515, %f1515, %f1546;
	div.rn.f32 	%f1514, %f1514, %f1546;
	div.rn.f32 	%f1513, %f1513, %f1546;
	div.rn.f32 	%f1512, %f1512, %f1546;
	div.rn.f32 	%f1511, %f1511, %f1546;
	div.rn.f32 	%f1510, %f1510, %f1546;
	div.rn.f32 	%f1509, %f1509, %f1546;
	div.rn.f32 	%f1508, %f1508, %f1546;
	div.rn.f32 	%f1507, %f1507, %f1546;
	div.rn.f32 	%f1506, %f1506, %f1546;
	div.rn.f32 	%f1505, %f1505, %f1546;
	div.rn.f32 	%f1504, %f1504, %f1546;
	div.rn.f32 	%f1503, %f1503, %f1546;
	div.rn.f32 	%f1502, %f1502, %f1546;
	div.rn.f32 	%f1501, %f1501, %f1546;
	div.rn.f32 	%f1500, %f1500, %f1546;
	div.rn.f32 	%f1499, %f1499, %f1546;
	div.rn.f32 	%f1498, %f1498, %f1546;
	div.rn.f32 	%f1497, %f1497, %f1546;
	div.rn.f32 	%f1496, %f1496, %f1546;
	div.rn.f32 	%f1495, %f1495, %f1546;
	div.rn.f32 	%f1494, %f1494, %f1546;
	div.rn.f32 	%f1493, %f1493, %f1546;
	div.rn.f32 	%f1492, %f1492, %f1546;
	div.rn.f32 	%f1491, %f1491, %f1546;
	div.rn.f32 	%f1490, %f1490, %f1546;
	div.rn.f32 	%f1489, %f1489, %f1546;
	div.rn.f32 	%f1488, %f1488, %f1546;
	div.rn.f32 	%f1487, %f1487, %f1546;
	div.rn.f32 	%f1486, %f1486, %f1546;
	div.rn.f32 	%f1485, %f1485, %f1546;
	div.rn.f32 	%f1484, %f1484, %f1546;
	div.rn.f32 	%f1483, %f1483, %f1546;
	div.rn.f32 	%f1482, %f1482, %f1546;
	div.rn.f32 	%f1481, %f1481, %f1546;
	div.rn.f32 	%f1480, %f1480, %f1546;
	div.rn.f32 	%f1479, %f1479, %f1546;
	div.rn.f32 	%f1478, %f1478, %f1546;
	div.rn.f32 	%f1477, %f1477, %f1546;
	div.rn.f32 	%f1476, %f1476, %f1546;
	div.rn.f32 	%f1475, %f1475, %f1546;
	div.rn.f32 	%f1474, %f1474, %f1546;
	div.rn.f32 	%f1473, %f1473, %f1546;
	div.rn.f32 	%f1472, %f1472, %f1546;
	div.rn.f32 	%f1471, %f1471, %f1546;
	div.rn.f32 	%f1470, %f1470, %f1546;
	div.rn.f32 	%f1469, %f1469, %f1546;
	div.rn.f32 	%f1468, %f1468, %f1546;
	div.rn.f32 	%f1467, %f1467, %f1546;
	div.rn.f32 	%f1466, %f1466, %f1546;
	div.rn.f32 	%f1465, %f1465, %f1546;
	div.rn.f32 	%f1464, %f1464, %f1546;
	div.rn.f32 	%f1463, %f1463, %f1546;
	div.rn.f32 	%f1462, %f1462, %f1546;
	div.rn.f32 	%f1461, %f1461, %f1546;
	div.rn.f32 	%f1460, %f1460, %f1546;
	div.rn.f32 	%f1459, %f1459, %f1546;
	div.rn.f32 	%f1458, %f1458, %f1546;
	div.rn.f32 	%f1457, %f1457, %f1546;
	div.rn.f32 	%f1456, %f1456, %f1546;
	div.rn.f32 	%f1455, %f1455, %f1546;
	div.rn.f32 	%f1454, %f1454, %f1546;
	div.rn.f32 	%f1453, %f1453, %f1546;
	div.rn.f32 	%f1452, %f1452, %f1546;
	div.rn.f32 	%f1451, %f1451, %f1546;
	div.rn.f32 	%f1450, %f1450, %f1546;
	div.rn.f32 	%f1449, %f1449, %f1546;
	div.rn.f32 	%f1448, %f1448, %f1546;
	div.rn.f32 	%f1447, %f1447, %f1546;
	div.rn.f32 	%f1446, %f1446, %f1546;
	div.rn.f32 	%f1445, %f1445, %f1546;
	div.rn.f32 	%f1444, %f1444, %f1546;
	div.rn.f32 	%f1443, %f1443, %f1546;
	div.rn.f32 	%f1442, %f1442, %f1546;
	div.rn.f32 	%f1441, %f1441, %f1546;
	div.rn.f32 	%f1440, %f1440, %f1546;
	div.rn.f32 	%f1439, %f1439, %f1546;
	div.rn.f32 	%f1438, %f1438, %f1546;
	div.rn.f32 	%f1437, %f1437, %f1546;
	div.rn.f32 	%f1436, %f1436, %f1546;
	div.rn.f32 	%f1435, %f1435, %f1546;
	div.rn.f32 	%f1434, %f1434, %f1546;
	div.rn.f32 	%f1433, %f1433, %f1546;
	div.rn.f32 	%f1432, %f1432, %f1546;
	div.rn.f32 	%f1431, %f1431, %f1546;
	div.rn.f32 	%f1430, %f1430, %f1546;
	div.rn.f32 	%f1429, %f1429, %f1546;
	div.rn.f32 	%f1428, %f1428, %f1546;
	div.rn.f32 	%f1427, %f1427, %f1546;
	div.rn.f32 	%f1426, %f1426, %f1546;
	div.rn.f32 	%f1425, %f1425, %f1546;
	div.rn.f32 	%f1424, %f1424, %f1546;
	div.rn.f32 	%f1423, %f1423, %f1546;
	div.rn.f32 	%f1422, %f1422, %f1546;
	div.rn.f32 	%f1421, %f1421, %f1546;
	div.rn.f32 	%f1420, %f1420, %f1546;
	div.rn.f32 	%f1419, %f1419, %f1546;
	div.rn.f32 	%f1418, %f1418, %f1546;
$L__BB0_23:
	ld.param.u32 	%r78, [_Z14kmeans_clusteriPA128_fS0_ii_param_4];
	ld.param.u64 	%rd23, [_Z14kmeans_clusteriPA128_fS0_ii_param_2];
	cvta.to.global.u64 	%rd16, %rd23;
	mul.wide.s32 	%rd17, %r90, 512;
	add.s64 	%rd18, %rd16, %rd17;
	st.global.f32 	[%rd18], %f1545;
	st.global.f32 	[%rd18+4], %f1544;
	st.global.f32 	[%rd18+8], %f1543;
	st.global.f32 	[%rd18+12], %f1542;
	st.global.f32 	[%rd18+16], %f1541;
	st.global.f32 	[%rd18+20], %f1540;
	st.global.f32 	[%rd18+24], %f1539;
	st.global.f32 	[%rd18+28], %f1538;
	st.global.f32 	[%rd18+32], %f1537;
	st.global.f32 	[%rd18+36], %f1536;
	st.global.f32 	[%rd18+40], %f1535;
	st.global.f32 	[%rd18+44], %f1534;
	st.global.f32 	[%rd18+48], %f1533;
	st.global.f32 	[%rd18+52], %f1532;
	st.global.f32 	[%rd18+56], %f1531;
	st.global.f32 	[%rd18+60], %f1530;
	st.global.f32 	[%rd18+64], %f1529;
	st.global.f32 	[%rd18+68], %f1528;
	st.global.f32 	[%rd18+72], %f1527;
	st.global.f32 	[%rd18+76], %f1526;
	st.global.f32 	[%rd18+80], %f1525;
	st.global.f32 	[%rd18+84], %f1524;
	st.global.f32 	[%rd18+88], %f1523;
	st.global.f32 	[%rd18+92], %f1522;
	st.global.f32 	[%rd18+96], %f1521;
	st.global.f32 	[%rd18+100], %f1520;
	st.global.f32 	[%rd18+104], %f1519;
	st.global.f32 	[%rd18+108], %f1518;
	st.global.f32 	[%rd18+112], %f1517;
	st.global.f32 	[%rd18+116], %f1516;
	st.global.f32 	[%rd18+120], %f1515;
	st.global.f32 	[%rd18+124], %f1514;
	st.global.f32 	[%rd18+128], %f1513;
	st.global.f32 	[%rd18+132], %f1512;
	st.global.f32 	[%rd18+136], %f1511;
	st.global.f32 	[%rd18+140], %f1510;
	st.global.f32 	[%rd18+144], %f1509;
	st.global.f32 	[%rd18+148], %f1508;
	st.global.f32 	[%rd18+152], %f1507;
	st.global.f32 	[%rd18+156], %f1506;
	st.global.f32 	[%rd18+160], %f1505;
	st.global.f32 	[%rd18+164], %f1504;
	st.global.f32 	[%rd18+168], %f1503;
	st.global.f32 	[%rd18+172], %f1502;
	st.global.f32 	[%rd18+176], %f1501;
	st.global.f32 	[%rd18+180], %f1500;
	st.global.f32 	[%rd18+184], %f1499;
	st.global.f32 	[%rd18+188], %f1498;
	st.global.f32 	[%rd18+192], %f1497;
	st.global.f32 	[%rd18+196], %f1496;
	st.global.f32 	[%rd18+200], %f1495;
	st.global.f32 	[%rd18+204], %f1494;
	st.global.f32 	[%rd18+208], %f1493;
	st.global.f32 	[%rd18+212], %f1492;
	st.global.f32 	[%rd18+216], %f1491;
	st.global.f32 	[%rd18+220], %f1490;
	st.global.f32 	[%rd18+224], %f1489;
	st.global.f32 	[%rd18+228], %f1488;
	st.global.f32 	[%rd18+232], %f1487;
	st.global.f32 	[%rd18+236], %f1486;
	st.global.f32 	[%rd18+240], %f1485;
	st.global.f32 	[%rd18+244], %f1484;
	st.global.f32 	[%rd18+248], %f1483;
	st.global.f32 	[%rd18+252], %f1482;
	st.global.f32 	[%rd18+256], %f1481;
	st.global.f32 	[%rd18+260], %f1480;
	st.global.f32 	[%rd18+264], %f1479;
	st.global.f32 	[%rd18+268], %f1478;
	st.global.f32 	[%rd18+272], %f1477;
	st.global.f32 	[%rd18+276], %f1476;
	st.global.f32 	[%rd18+280], %f1475;
	st.global.f32 	[%rd18+284], %f1474;
	st.global.f32 	[%rd18+288], %f1473;
	st.global.f32 	[%rd18+292], %f1472;
	st.global.f32 	[%rd18+296], %f1471;
	st.global.f32 	[%rd18+300], %f1470;
	st.global.f32 	[%rd18+304], %f1469;
	st.global.f32 	[%rd18+308], %f1468;
	st.global.f32 	[%rd18+312], %f1467;
	st.global.f32 	[%rd18+316], %f1466;
	st.global.f32 	[%rd18+320], %f1465;
	st.global.f32 	[%rd18+324], %f1464;
	st.global.f32 	[%rd18+328], %f1463;
	st.global.f32 	[%rd18+332], %f1462;
	st.global.f32 	[%rd18+336], %f1461;
	st.global.f32 	[%rd18+340], %f1460;
	st.global.f32 	[%rd18+344], %f1459;
	st.global.f32 	[%rd18+348], %f1458;
	st.global.f32 	[%rd18+352], %f1457;
	st.global.f32 	[%rd18+356], %f1456;
	st.global.f32 	[%rd18+360], %f1455;
	st.global.f32 	[%rd18+364], %f1454;
	st.global.f32 	[%rd18+368], %f1453;
	st.global.f32 	[%rd18+372], %f1452;
	st.global.f32 	[%rd18+376], %f1451;
	st.global.f32 	[%rd18+380], %f1450;
	st.global.f32 	[%rd18+384], %f1449;
	st.global.f32 	[%rd18+388], %f1448;
	st.global.f32 	[%rd18+392], %f1447;
	st.global.f32 	[%rd18+396], %f1446;
	st.global.f32 	[%rd18+400], %f1445;
	st.global.f32 	[%rd18+404], %f1444;
	st.global.f32 	[%rd18+408], %f1443;
	st.global.f32 	[%rd18+412], %f1442;
	st.global.f32 	[%rd18+416], %f1441;
	st.global.f32 	[%rd18+420], %f1440;
	st.global.f32 	[%rd18+424], %f1439;
	st.global.f32 	[%rd18+428], %f1438;
	st.global.f32 	[%rd18+432], %f1437;
	st.global.f32 	[%rd18+436], %f1436;
	st.global.f32 	[%rd18+440], %f1435;
	st.global.f32 	[%rd18+444], %f1434;
	st.global.f32 	[%rd18+448], %f1433;
	st.global.f32 	[%rd18+452], %f1432;
	st.global.f32 	[%rd18+456], %f1431;
	st.global.f32 	[%rd18+460], %f1430;
	st.global.f32 	[%rd18+464], %f1429;
	st.global.f32 	[%rd18+468], %f1428;
	st.global.f32 	[%rd18+472], %f1427;
	st.global.f32 	[%rd18+476], %f1426;
	st.global.f32 	[%rd18+480], %f1425;
	st.global.f32 	[%rd18+484], %f1424;
	st.global.f32 	[%rd18+488], %f1423;
	st.global.f32 	[%rd18+492], %f1422;
	st.global.f32 	[%rd18+496], %f1421;
	st.global.f32 	[%rd18+500], %f1420;
	st.global.f32 	[%rd18+504], %f1419;
	st.global.f32 	[%rd18+508], %f1418;
	mov.u32 	%r66, %ntid.x;
	mov.u32 	%r67, %nctaid.x;
	mad.lo.s32 	%r90, %r66, %r67, %r90;
	setp.lt.s32 	%p21, %r90, %r78;
	@%p21 bra 	$L__BB0_17;
	bra.uni 	$L__BB0_25;
$L__BB0_24:
	ld.param.u32 	%r77, [_Z14kmeans_clusteriPA128_fS0_ii_param_4];
	ld.param.u64 	%rd22, [_Z14kmeans_clusteriPA128_fS0_ii_param_2];
	cvta.to.global.u64 	%rd10, %rd22;
	mul.wide.s32 	%rd11, %r90, 512;
	add.s64 	%rd12, %rd10, %rd11;
	mov.b32 	%r58, 0;
	st.global.u32 	[%rd12], %r58;
	st.global.u32 	[%rd12+4], %r58;
	st.global.u32 	[%rd12+8], %r58;
	st.global.u32 	[%rd12+12], %r58;
	st.global.u32 	[%rd12+16], %r58;
	st.global.u32 	[%rd12+20], %r58;
	st.global.u32 	[%rd12+24], %r58;
	st.global.u32 	[%rd12+28], %r58;
	st.global.u32 	[%rd12+32], %r58;
	st.global.u32 	[%rd12+36], %r58;
	st.global.u32 	[%rd12+40], %r58;
	st.global.u32 	[%rd12+44], %r58;
	st.global.u32 	[%rd12+48], %r58;
	st.global.u32 	[%rd12+52], %r58;
	st.global.u32 	[%rd12+56], %r58;
	st.global.u32 	[%rd12+60], %r58;
	st.global.u32 	[%rd12+64], %r58;
	st.global.u32 	[%rd12+68], %r58;
	st.global.u32 	[%rd12+72], %r58;
	st.global.u32 	[%rd12+76], %r58;
	st.global.u32 	[%rd12+80], %r58;
	st.global.u32 	[%rd12+84], %r58;
	st.global.u32 	[%rd12+88], %r58;
	st.global.u32 	[%rd12+92], %r58;
	st.global.u32 	[%rd12+96], %r58;
	st.global.u32 	[%rd12+100], %r58;
	st.global.u32 	[%rd12+104], %r58;
	st.global.u32 	[%rd12+108], %r58;
	st.global.u32 	[%rd12+112], %r58;
	st.global.u32 	[%rd12+116], %r58;
	st.global.u32 	[%rd12+120], %r58;
	st.global.u32 	[%rd12+124], %r58;
	st.global.u32 	[%rd12+128], %r58;
	st.global.u32 	[%rd12+132], %r58;
	st.global.u32 	[%rd12+136], %r58;
	st.global.u32 	[%rd12+140], %r58;
	st.global.u32 	[%rd12+144], %r58;
	st.global.u32 	[%rd12+148], %r58;
	st.global.u32 	[%rd12+152], %r58;
	st.global.u32 	[%rd12+156], %r58;
	st.global.u32 	[%rd12+160], %r58;
	st.global.u32 	[%rd12+164], %r58;
	st.global.u32 	[%rd12+168], %r58;
	st.global.u32 	[%rd12+172], %r58;
	st.global.u32 	[%rd12+176], %r58;
	st.global.u32 	[%rd12+180], %r58;
	st.global.u32 	[%rd12+184], %r58;
	st.global.u32 	[%rd12+188], %r58;
	st.global.u32 	[%rd12+192], %r58;
	st.global.u32 	[%rd12+196], %r58;
	st.global.u32 	[%rd12+200], %r58;
	st.global.u32 	[%rd12+204], %r58;
	st.global.u32 	[%rd12+208], %r58;
	st.global.u32 	[%rd12+212], %r58;
	st.global.u32 	[%rd12+216], %r58;
	st.global.u32 	[%rd12+220], %r58;
	st.global.u32 	[%rd12+224], %r58;
	st.global.u32 	[%rd12+228], %r58;
	st.global.u32 	[%rd12+232], %r58;
	st.global.u32 	[%rd12+236], %r58;
	st.global.u32 	[%rd12+240], %r58;
	st.global.u32 	[%rd12+244], %r58;
	st.global.u32 	[%rd12+248], %r58;
	st.global.u32 	[%rd12+252], %r58;
	st.global.u32 	[%rd12+256], %r58;
	st.global.u32 	[%rd12+260], %r58;
	st.global.u32 	[%rd12+264], %r58;
	st.global.u32 	[%rd12+268], %r58;
	st.global.u32 	[%rd12+272], %r58;
	st.global.u32 	[%rd12+276], %r58;
	st.global.u32 	[%rd12+280], %r58;
	st.global.u32 	[%rd12+284], %r58;
	st.global.u32 	[%rd12+288], %r58;
	st.global.u32 	[%rd12+292], %r58;
	st.global.u32 	[%rd12+296], %r58;
	st.global.u32 	[%rd12+300], %r58;
	st.global.u32 	[%rd12+304], %r58;
	st.global.u32 	[%rd12+308], %r58;
	st.global.u32 	[%rd12+312], %r58;
	st.global.u32 	[%rd12+316], %r58;
	st.global.u32 	[%rd12+320], %r58;
	st.global.u32 	[%rd12+324], %r58;
	st.global.u32 	[%rd12+328], %r58;
	st.global.u32 	[%rd12+332], %r58;
	st.global.u32 	[%rd12+336], %r58;
	st.global.u32 	[%rd12+340], %r58;
	st.global.u32 	[%rd12+344], %r58;
	st.global.u32 	[%rd12+348], %r58;
	st.global.u32 	[%rd12+352], %r58;
	st.global.u32 	[%rd12+356], %r58;
	st.global.u32 	[%rd12+360], %r58;
	st.global.u32 	[%rd12+364], %r58;
	st.global.u32 	[%rd12+368], %r58;
	st.global.u32 	[%rd12+372], %r58;
	st.global.u32 	[%rd12+376], %r58;
	st.global.u32 	[%rd12+380], %r58;
	st.global.u32 	[%rd12+384], %r58;
	st.global.u32 	[%rd12+388], %r58;
	st.global.u32 	[%rd12+392], %r58;
	st.global.u32 	[%rd12+396], %r58;
	st.global.u32 	[%rd12+400], %r58;
	st.global.u32 	[%rd12+404], %r58;
	st.global.u32 	[%rd12+408], %r58;
	st.global.u32 	[%rd12+412], %r58;
	st.global.u32 	[%rd12+416], %r58;
	st.global.u32 	[%rd12+420], %r58;
	st.global.u32 	[%rd12+424], %r58;
	st.global.u32 	[%rd12+428], %r58;
	st.global.u32 	[%rd12+432], %r58;
	st.global.u32 	[%rd12+436], %r58;
	st.global.u32 	[%rd12+440], %r58;
	st.global.u32 	[%rd12+444], %r58;
	st.global.u32 	[%rd12+448], %r58;
	st.global.u32 	[%rd12+452], %r58;
	st.global.u32 	[%rd12+456], %r58;
	st.global.u32 	[%rd12+460], %r58;
	st.global.u32 	[%rd12+464], %r58;
	st.global.u32 	[%rd12+468], %r58;
	st.global.u32 	[%rd12+472], %r58;
	st.global.u32 	[%rd12+476], %r58;
	st.global.u32 	[%rd12+480], %r58;
	st.global.u32 	[%rd12+484], %r58;
	st.global.u32 	[%rd12+488], %r58;
	st.global.u32 	[%rd12+492], %r58;
	st.global.u32 	[%rd12+496], %r58;
	st.global.u32 	[%rd12+500], %r58;
	st.global.u32 	[%rd12+504], %r58;
	st.global.u32 	[%rd12+508], %r58;
	mov.u32 	%r59, %ntid.x;
	mad.lo.s32 	%r90, %r59, %r56, %r90;
	setp.lt.s32 	%p17, %r90, %r77;
	@%p17 bra 	$L__BB0_24;
$L__BB0_25:
	ld.param.u32 	%r68, [_Z14kmeans_clusteriPA128_fS0_ii_param_0];
	add.s32 	%r80, %r80, 1;
	setp.ne.s32 	%p22, %r80, %r68;
	@%p22 bra 	$L__BB0_2;
$L__BB0_26:
	ret;

}


// ===== COMPILED SASS (sm_100) =====

	.target	sm_100

	.elftype	@"ET_EXEC"


//--------------------- .note.nv.tkinfo           --------------------------
	.section	.note.nv.tkinfo,"",@"SHT_NOTE"
	.sectionflags	@"SHF_NOTE_NV_TKINFO"
	.tkinfo
        /*0018*/ 	.word	0x00000002
        /*0030*/ 	.string	""
        /*0030*/ 	.string	"ptxas"
        /*0030*/ 	.string	"Cuda compilation tools, release 13.0, V13.0.88"
        /*0030*/ 	.string	"Build cuda_13.0.r13.0/compiler.36424714_0"
        /*0030*/ 	.string	"-arch sm_100 -m 64 "



//--------------------- .note.nv.cuinfo           --------------------------
	.section	.note.nv.cuinfo,"",@"SHT_NOTE"
	.sectionflags	@"SHF_NOTE_NV_CUINFO"
        /*0018*/ 	.short	0x0002
        /*001a*/ 	.short	0x0064
        /*001c*/ 	.short	0x0082
	.zero		2


//--------------------- .nv.info                  --------------------------
	.section	.nv.info,"",@"SHT_CUDA_INFO"
	.align	4


	//----- nvinfo : EIATTR_REGCOUNT
	.align		4
        /*0000*/ 	.byte	0x04, 0x2f
        /*0002*/ 	.short	(.L_1 - .L_0)
	.align		4
.L_0:
        /*0004*/ 	.word	index@(_Z14kmeans_clusteriPA128_fS0_ii)
        /*0008*/ 	.word	0x000000a8


	//----- nvinfo : EIATTR_FRAME_SIZE
	.align		4
.L_1:
        /*000c*/ 	.byte	0x04, 0x11
        /*000e*/ 	.short	(.L_3 - .L_2)
	.align		4
.L_2:
        /*0010*/ 	.word	index@($__internal_0_$__cuda_sm3x_div_rn_noftz_f32_slowpath)
        /*0014*/ 	.word	0x00000000


	//----- nvinfo : EIATTR_FRAME_SIZE
	.align		4
.L_3:
        /*0018*/ 	.byte	0x04, 0x11
        /*001a*/ 	.short	(.L_5 - .L_4)
	.align		4
.L_4:
        /*001c*/ 	.word	index@(_Z14kmeans_clusteriPA128_fS0_ii)
        /*0020*/ 	.word	0x00000000


	//----- nvinfo : EIATTR_MIN_STACK_SIZE
	.align		4
.L_5:
        /*0024*/ 	.byte	0x04, 0x12
        /*0026*/ 	.short	(.L_7 - .L_6)
	.align		4
.L_6:
        /*0028*/ 	.word	index@(_Z14kmeans_clusteriPA128_fS0_ii)
        /*002c*/ 	.word	0x00000000
.L_7:


//--------------------- .nv.compat                --------------------------
	.section	.nv.compat,"",@"SHT_CUDA_COMPAT_INFO"
	.align	4
        /*0000*/ 	.byte	0x02, 0x09, 0x00, 0x00, 0x02, 0x02, 0x01, 0x00, 0x02, 0x05, 0x05, 0x00, 0x03, 0x07, 0x01, 0x01
        /*0010*/ 	.byte	0x02, 0x03, 0x00, 0x00, 0x02, 0x06, 0x01, 0x00, 0x04, 0x0b, 0x08, 0x00, 0x01, 0x00, 0x00, 0x00
        /*0020*/ 	.byte	0x00, 0x00, 0x00, 0x00


//--------------------- .nv.info._Z14kmeans_clusteriPA128_fS0_ii --------------------------
	.section	.nv.info._Z14kmeans_clusteriPA128_fS0_ii,"",@"SHT_CUDA_INFO"
	.sectionflags	@""
	.align	4


	//----- nvinfo : EIATTR_CUDA_API_VERSION
	.align		4
        /*0000*/ 	.byte	0x04, 0x37
        /*0002*/ 	.short	(.L_9 - .L_8)
.L_8:
        /*0004*/ 	.word	0x00000082


	//----- nvinfo : EIATTR_KPARAM_INFO
	.align		4
.L_9:
        /*0008*/ 	.byte	0x04, 0x17
        /*000a*/ 	.short	(.L_11 - .L_10)
.L_10:
        /*000c*/ 	.word	0x00000000
        /*0010*/ 	.short	0x0004
        /*0012*/ 	.short	0x001c
        /*0014*/ 	.byte	0x00, 0xf0, 0x11, 0x00


	//----- nvinfo : EIATTR_KPARAM_INFO
	.align		4
.L_11:
        /*0018*/ 	.byte	0x04, 0x17
        /*001a*/ 	.short	(.L_13 - .L_12)
.L_12:
        /*001c*/ 	.word	0x00000000
        /*0020*/ 	.short	0x0003
        /*0022*/ 	.short	0x0018
        /*0024*/ 	.byte	0x00, 0xf0, 0x11, 0x00


	//----- nvinfo : EIATTR_KPARAM_INFO
	.align		4
.L_13:
        /*0028*/ 	.byte	0x04, 0x17
        /*002a*/ 	.short	(.L_15 - .L_14)
.L_14:
        /*002c*/ 	.word	0x00000000
        /*0030*/ 	.short	0x0002
        /*0032*/ 	.short	0x0010
        /*0034*/ 	.byte	0x00, 0xf5, 0x21, 0x00


	//----- nvinfo : EIATTR_KPARAM_INFO
	.align		4
.L_15:
        /*0038*/ 	.byte	0x04, 0x17
        /*003a*/ 	.short	(.L_17 - .L_16)
.L_16:
        /*003c*/ 	.word	0x00000000
        /*0040*/ 	.short	0x0001
        /*0042*/ 	.short	0x0008
        /*0044*/ 	.byte	0x00, 0xf5, 0x21, 0x00


	//----- nvinfo : EIATTR_KPARAM_INFO
	.align		4
.L_17:
        /*0048*/ 	.byte	0x04, 0x17
        /*004a*/ 	.short	(.L_19 - .L_18)
.L_18:
        /*004c*/ 	.word	0x00000000
        /*0050*/ 	.short	0x0000
        /*0052*/ 	.short	0x0000
        /*0054*/ 	.byte	0x00, 0xf0, 0x11, 0x00


	//----- nvinfo : EIATTR_SPARSE_MMA_MASK
	.align		4
.L_19:
        /*0058*/ 	.byte	0x03, 0x50
        /*005a*/ 	.short	0x0000


	//----- nvinfo : EIATTR_MAXREG_COUNT
	.align		4
        /*005c*/ 	.byte	0x03, 0x1b
        /*005e*/ 	.short	0x00ff


	//----- nvinfo : EIATTR_NUM_BARRIERS
	.align		4
        /*0060*/ 	.byte	0x02, 0x4c
        /*0062*/ 	.byte	0x01
	.zero		1


	//----- nvinfo : EIATTR_MERCURY_ISA_VERSION
	.align		4
        /*0064*/ 	.byte	0x03, 0x5f
        /*0066*/ 	.short	0x0101


	//----- nvinfo : EIATTR_VRC_CTA_INIT_COUNT
	.align		4
        /*0068*/ 	.byte	0x02, 0x4a
	.zero		1
	.zero		1


	//----- nvinfo : EIATTR_EXIT_INSTR_OFFSETS
	.align		4
        /*006c*/ 	.byte	0x04, 0x1c
        /*006e*/ 	.short	(.L_21 - .L_20)


	//   ....[0]....
.L_20:
        /*0070*/ 	.word	0x00000030


	//   ....[1]....
        /*0074*/ 	.word	0x00002670


	//   ....[2]....
        /*0078*/ 	.word	0x0000cec0


	//----- nvinfo : EIATTR_CRS_STACK_SIZE
	.align		4
.L_21:
        /*007c*/ 	.byte	0x04, 0x1e
        /*007e*/ 	.short	(.L_23 - .L_22)
.L_22:
        /*0080*/ 	.word	0x00000000


	//----- nvinfo : EIATTR_CBANK_PARAM_SIZE
	.align		4
.L_23:
        /*0084*/ 	.byte	0x03, 0x19
        /*0086*/ 	.short	0x0020


	//----- nvinfo : EIATTR_PARAM_CBANK
	.align		4
        /*0088*/ 	.byte	0x04, 0x0a
        /*008a*/ 	.short	(.L_25 - .L_24)
	.align		4
.L_24:
        /*008c*/ 	.word	index@(.nv.constant0._Z14kmeans_clusteriPA128_fS0_ii)
        /*0090*/ 	.short	0x0380
        /*0092*/ 	.short	0x0020


	//----- nvinfo : EIATTR_SW_WAR
	.align		4
.L_25:
        /*0094*/ 	.byte	0x04, 0x36
        /*0096*/ 	.short	(.L_27 - .L_26)
.L_26:
        /*0098*/ 	.word	0x00000008
.L_27:


//--------------------- .nv.callgraph             --------------------------
	.section	.nv.callgraph,"",@"SHT_CUDA_CALLGRAPH"
	.align	4
	.sectionentsize	8
	.align		4
        /*0000*/ 	.word	0x00000000
	.align		4
        /*0004*/ 	.word	0xffffffff
	.align		4
        /*0008*/ 	.word	0x00000000
	.align		4
        /*000c*/ 	.word	0xfffffffe
	.align		4
        /*0010*/ 	.word	0x00000000
	.align		4
        /*0014*/ 	.word	0xfffffffd
	.align		4
        /*0018*/ 	.word	0x00000000
	.align		4
        /*001c*/ 	.word	0xfffffffc


//--------------------- .text._Z14kmeans_clusteriPA128_fS0_ii --------------------------
	.section	.text._Z14kmeans_clusteriPA128_fS0_ii,"ax",@progbits
	.align	128
.text._Z14kmeans_clusteriPA128_fS0_ii:
        .type           _Z14kmeans_clusteriPA128_fS0_ii,@function
        .size           _Z14kmeans_clusteriPA128_fS0_ii,(.L_x_288 - _Z14kmeans_clusteriPA128_fS0_ii)
        .other          _Z14kmeans_clusteriPA128_fS0_ii,@"STO_CUDA_ENTRY STV_DEFAULT"
_Z14kmeans_clusteriPA128_fS0_ii:
[----:B------:R-:W-:Y:S08]  /*0000*/  LDC R1, c[0x0][0x37c] ;  /* 0x0000df00ff017b82 */ /* 0x000ff00000000800 */
[----:B------:R-:W0:Y:S02]  /*0010*/  LDC R0, c[0x0][0x380] ;  /* 0x0000e000ff007b82 */ /* 0x000e240000000800 */
[----:B0-----:R-:W-:-:S13]  /*0020*/  ISETP.GE.AND P0, PT, R0, 0x1, PT ;  /* 0x000000010000780c */ /* 0x001fda0003f06270 */
[----:B------:R-:W-:Y:S05]  /*0030*/  @!P0 EXIT ;  /* 0x000000000000894d */ /* 0x000fea0003800000 */
[----:B------:R-:W0:Y:S01]  /*0040*/  S2R R3, SR_TID.X ;  /* 0x0000000000037919 */ /* 0x000e220000002100 */
[----:B------:R-:W0:Y:S01]  /*0050*/  S2UR UR4, SR_CTAID.X ;  /* 0x00000000000479c3 */ /* 0x000e220000002500 */
[----:B------:R-:W1:Y:S07]  /*0060*/  LDCU.64 UR10, c[0x0][0x358] ;  /* 0x00006b00ff0a77ac */ /* 0x000e6e0008000a00 */
[----:B------:R-:W0:Y:S02]  /*0070*/  LDC R98, c[0x0][0x370] ;  /* 0x0000dc00ff627b82 */ /* 0x000e240000000800 */
[----:B0-----:R-:W-:Y:S01]  /*0080*/  IMAD R98, R98, UR4, R3 ;  /* 0x0000000462627c24 */ /* 0x001fe2000f8e0203 */
[----:B-1----:R-:W-:-:S06]  /*0090*/  UMOV UR4, URZ ;  /* 0x000000ff00047c82 */ /* 0x002fcc0008000000 */
.L_x_275:
[----:B------:R-:W0:Y:S01]  /*00a0*/  LDCU UR6, c[0x0][0x398] ;  /* 0x00007300ff0677ac */ /* 0x000e220008000800 */
[----:B------:R-:W1:Y:S01]  /*00b0*/  LDCU UR5, c[0x0][0x380] ;  /* 0x00007000ff0577ac */ /* 0x000e620008000800 */
[----:B------:R-:W-:Y:S01]  /*00c0*/  UIADD3 UR4, UPT, UPT, UR4, 0x1, URZ ;  /* 0x0000000104047890 */ /* 0x000fe2000fffe0ff */
[----:B--2---:R-:W2:Y:S01]  /*00d0*/  LDCU UR9, c[0x0][0x398] ;  /* 0x00007300ff0977ac */ /* 0x004ea20008000800 */
[----:B0--3--:R-:W-:Y:S01]  /*00e0*/  MOV R9, UR6 ;  /* 0x0000000600097c02 */ /* 0x009fe20008000f00 */
[----:B------:R-:W-:Y:S03]  /*00f0*/  BAR.SYNC.DEFER_BLOCKING 0x0 ;  /* 0x0000000000007b1d */ /* 0x000fe60000010000 */
[----:B------:R-:W-:Y:S01]  /*0100*/  ISETP.GE.AND P0, PT, R98, R9, PT ;  /* 0x000000096200720c */ /* 0x000fe20003f06270 */
[----:B-1----:R-:W-:-:S12]  /*0110*/  UISETP.NE.AND UP0, UPT, UR4, UR5, UPT ;  /* 0x000000050400728c */ /* 0x002fd8000bf05270 */
[----:B--2---:R-:W-:Y:S05]  /*0120*/  @P0 BRA `(.L_x_0) ;  /* 0x0000002400340947 */ /* 0x004fea0003800000 */
[----:B------:R-:W0:Y:S02]  /*0130*/  LDCU UR5, c[0x0][0x39c] ;  /* 0x00007380ff0577ac */ /* 0x000e240008000800 */
[----:B0-----:R-:W-:-:S09]  /*0140*/  UISETP.GT.AND UP1, UPT, UR5, URZ, UPT ;  /* 0x000000ff0500728c */ /* 0x001fd2000bf24270 */
[----:B------:R-:W-:Y:S05]  /*0150*/  BRA.U UP1, `(.L_x_1) ;  /* 0x0000000101747547 */ /* 0x000fea000b800000 */
[----:B------:R-:W0:Y:S01]  /*0160*/  S2R R4, SR_CgaCtaId ;  /* 0x0000000000047919 */ /* 0x000e220000008800 */
[----:B------:R-:W-:-:S04]  /*0170*/  MOV R0, 0x400 ;  /* 0x0000040000007802 */ /* 0x000fc80000000f00 */
[----:B------:R-:W-:Y:S02]  /*0180*/  IADD3 R3, PT, PT, R0, 0x10, RZ ;  /* 0x0000001000037810 */ /* 0x000fe40007ffe0ff */
[C---:B0-----:R-:W-:Y:S02]  /*0190*/  LEA R2, R4.reuse, R0, 0x18 ;  /* 0x0000000004027211 */ /* 0x041fe400078ec0ff */
[----:B------:R-:W-:Y:S02]  /*01a0*/  MOV R0, R98 ;  /* 0x0000006200007202 */ /* 0x000fe40000000f00 */
[----:B------:R-:W-:Y:S02]  /*01b0*/  LEA R3, R4, R3, 0x18 ;  /* 0x0000000304037211 */ /* 0x000fe400078ec0ff */
[----:B------:R-:W0:Y:S02]  /*01c0*/  LDS R2, [R2] ;  /* 0x0000000002027984 */ /* 0x000e240000000800 */
[----:B0-----:R-:W-:-:S13]  /*01d0*/  ISETP.NE.AND P0, PT, R2, RZ, PT ;  /* 0x000000ff0200720c */ /* 0x001fda0003f05270 */
.L_x_4:
[----:B------:R-:W-:Y:S01]  /*01e0*/  LEA R7, R0, R3, 0x2 ;  /* 0x0000000300077211 */ /* 0x000fe200078e10ff */
[----:B------:R-:W-:Y:S05]  /*01f0*/  YIELD ;  /* 0x0000000000007946 */ /* 0x000fea0003800000 */
[----:B------:R-:W0:Y:S01]  /*0200*/  LDS R5, [R7] ;  /* 0x0000000007057984 */ /* 0x000e220000000800 */
[----:B------:R-:W-:Y:S01]  /*0210*/  BSSY.RECONVERGENT B0, `(.L_x_2) ;  /* 0x000000a000007945 */ /* 0x000fe20003800200 */
[----:B0-----:R-:W-:-:S13]  /*0220*/  ISETP.EQ.OR P1, PT, R96, R5, P0 ;  /* 0x000000056000720c */ /* 0x001fda0000722670 */
[----:B------:R-:W-:Y:S05]  /*0230*/  @P1 BRA `(.L_x_3) ;  /* 0x00000000001c1947 */ /* 0x000fea0003800000 */
[----:B------:R-:W0:Y:S01]  /*0240*/  S2UR UR6, SR_CgaCtaId ;  /* 0x00000000000679c3 */ /* 0x000e220000008800 */
[----:B------:R-:W-:Y:S02]  /*0250*/  UMOV UR5, 0x400 ;  /* 0x0000040000057882 */ /* 0x000fe40000000000 */
[----:B0-----:R-:W-:-:S09]  /*0260*/  ULEA UR5, UR6, UR5, 0x18 ;  /* 0x0000000506057291 */ /* 0x001fd2000f8ec0ff */
[----:B------:R-:W-:Y:S04]  /*0270*/  ATOMS.POPC.INC.32 RZ, [UR5] ;  /* 0x00000000ffff7f8c */ /* 0x000fe8000d800005 */
[----:B------:R-:W-:Y:S04]  /*0280*/  STS [R7], R96 ;  /* 0x0000006007007388 */ /* 0x000fe80000000800 */
[----:B------:R-:W0:Y:S02]  /*0290*/  LDS R2, [UR5] ;  /* 0x00000005ff027984 */ /* 0x000e240008000800 */
[----:B0-----:R-:W-:-:S13]  /*02a0*/  ISETP.NE.AND P0, PT, R2, RZ, PT ;  /* 0x000000ff0200720c */ /* 0x001fda0003f05270 */
.L_x_3:
[----:B------:R-:W-:Y:S05]  /*02b0*/  BSYNC.RECONVERGENT B0 ;  /* 0x0000000000007941 */ /* 0x000fea0003800200 */
.L_x_2:
[----:B------:R-:W0:Y:S01]  /*02c0*/  LDCU UR5, c[0x0][0x360] ;  /* 0x00006c00ff0577ac */ /* 0x000e220008000800 */
[----:B------:R-:W0:Y:S01]  /*02d0*/  LDC R5, c[0x0][0x370] ;  /* 0x0000dc00ff057b82 */ /* 0x000e220000000800 */
[----:B------:R-:W-:Y:S01]  /*02e0*/  MOV R9, UR9 ;  /* 0x0000000900097c02 */ /* 0x000fe20008000f00 */
[----:B0-----:R-:W-:-:S05]  /*02f0*/  IMAD R0, R5, UR5, R0 ;  /* 0x0000000505007c24 */ /* 0x001fca000f8e0200 */
[----:B------:R-:W-:-:S13]  /*0300*/  ISETP.GE.AND P1, PT, R0, R9, PT ;  /* 0x000000090000720c */ /* 0x000fda0003f26270 */
[----:B------:R-:W-:Y:S05]  /*0310*/  @!P1 BRA `(.L_x_4) ;  /* 0xfffffffc00b09947 */ /* 0x000fea000383ffff */
[----:B------:R-:W-:Y:S05]  /*0320*/  BRA `(.L_x_0) ;  /* 0x0000002000b47947 */ /* 0x000fea0003800000 */
.L_x_1:
[----:B------:R-:W-:-:S07]  /*0330*/  MOV R4, R98 ;  /* 0x0000006200047202 */ /* 0x000fce0000000f00 */
.L_x_8:
[----:B0-----:R-:W0:Y:S01]  /*0340*/  LDC.64 R2, c[0x0][0x388] ;  /* 0x0000e200ff027b82 */ /* 0x001e220000000a00 */
[----:B------:R-:W-:Y:S05]  /*0350*/  YIELD ;  /* 0x0000000000007946 */ /* 0x000fea0003800000 */
[----:B------:R-:W1:Y:S01]  /*0360*/  LDCU.64 UR6, c[0x0][0x390] ;  /* 0x00007200ff0677ac */ /* 0x000e620008000a00 */
[----:B------:R-:W2:Y:S01]  /*0370*/  LDCU UR8, c[0x0][0x39c] ;  /* 0x00007380ff0877ac */ /* 0x000ea20008000800 */
[----:B------:R-:W-:Y:S01]  /*0380*/  HFMA2 R135, -RZ, RZ, 0, 0 ;  /* 0x00000000ff877431 */ /* 0x000fe200000001ff */
[----:B------:R-:W-:Y:S01]  /*0390*/  MOV R136, 0x49800000 ;  /* 0x4980000000887802 */ /* 0x000fe20000000f00 */
[----:B-1----:R-:W-:Y:S01]  /*03a0*/  UIADD3 UR5, UP1, UPT, UR6, 0x100, URZ ;  /* 0x0000010006057890 */ /* 0x002fe2000ff3e0ff */
[----:B0-----:R-:W-:Y:S01]  /*03b0*/  IMAD.WIDE R2, R4, 0x200, R2 ;  /* 0x0000020004027825 */ /* 0x001fe200078e0202 */
[----:B--2---:R-:W-:-:S02]  /*03c0*/  UIADD3 UR8, UPT, UPT, -UR8, URZ, URZ ;  /* 0x000000ff08087290 */ /* 0x004fc4000fffe1ff */
[----:B------:R-:W-:Y:S02]  /*03d0*/  UIADD3.X UR6, UPT, UPT, URZ, UR7, URZ, UP1, !UPT ;  /* 0x00000007ff067290 */ /* 0x000fe40008ffe4ff */
[----:B------:R-:W5:Y:S02]  /*03e0*/  LDG.E R5, desc[UR10][R2.64+0x1fc] ;  /* 0x0001fc0a02057981 */ /* 0x000f64000c1e1900 */
[----:B------:R-:W-:Y:S02]  /*03f0*/  MOV R137, UR8 ;  /* 0x0000000800897c02 */ /* 0x000fe40008000f00 */
[----:B------:R-:W5:Y:S04]  /*0400*/  LDG.E R6, desc[UR10][R2.64] ;  /* 0x0000000a02067981 */ /* 0x000f68000c1e1900 */
        /* <DEDUP_REMOVED lines=125> */
[----:B------:R0:W5:Y:S02]  /*0be0*/  LDG.E R134, desc[UR10][R2.64+0x1f8] ;  /* 0x0001f80a02867981 */ /* 0x000164000c1e1900 */
[----:B0-----:R-:W-:-:S02]  /*0bf0*/  MOV R2, UR5 ;  /* 0x0000000500027c02 */ /* 0x001fc40008000f00 */
[----:B------:R-:W-:-:S07]  /*0c00*/  MOV R3, UR6 ;  /* 0x0000000600037c02 */ /* 0x000fce0008000f00 */
.L_x_5:
[----:B------:R-:W2:Y:S04]  /*0c10*/  LDG.E R145, desc[UR10][R2.64+-0x100] ;  /* 0xffff000a02917981 */ /* 0x000ea8000c1e1900 */
[----:B------:R-:W3:Y:S04]  /*0c20*/  LDG.E R142, desc[UR10][R2.64+-0xfc] ;  /* 0xffff040a028e7981 */ /* 0x000ee8000c1e1900 */
[----:B------:R-:W4:Y:S04]  /*0c30*/  LDG.E R149, desc[UR10][R2.64+-0xf8] ;  /* 0xffff080a02957981 */ /* 0x000f28000c1e1900 */
        /* <DEDUP_REMOVED lines=20> */
[----:B------:R-:W4:Y:S01]  /*0d80*/  LDG.E R150, desc[UR10][R2.64+-0x94] ;  /* 0xffff6c0a02967981 */ /* 0x000f22000c1e1900 */
[----:B--2--5:R-:W-:Y:S01]  /*0d90*/  FADD R0, R6, -R145 ;  /* 0x8000009106007221 */ /* 0x024fe20000000000 */
[----:B---3--:R-:W-:-:S03]  /*0da0*/  FADD R145, R7, -R142 ;  /* 0x8000008e07917221 */ /* 0x008fc60000000000 */
[----:B------:R-:W-:Y:S01]  /*0db0*/  FFMA R0, R0, R0, RZ ;  /* 0x0000000000007223 */ /* 0x000fe200000000ff */
[----:B------:R-:W2:Y:S03]  /*0dc0*/  LDG.E R142, desc[UR10][R2.64+-0x84] ;  /* 0xffff7c0a028e7981 */ /* 0x000ea6000c1e1900 */
[----:B------:R-:W-:Y:S01]  /*0dd0*/  FFMA R0, R145, R145, R0 ;  /* 0x0000009191007223 */ /* 0x000fe20000000000 */
[----:B----4-:R-:W-:Y:S02]  /*0de0*/  FADD R145, R8, -R149 ;  /* 0x8000009508917221 */ /* 0x010fe40000000000 */
[----:B------:R-:W3:Y:S02]  /*0df0*/  LDG.E R149, desc[UR10][R2.64+-0xc8] ;  /* 0xffff380a02957981 */ /* 0x000ee4000c1e1900 */
[----:B------:R-:W-:Y:S01]  /*0e00*/  FFMA R0, R145, R145, R0 ;  /* 0x0000009191007223 */ /* 0x000fe20000000000 */
[----:B------:R-:W-:-:S02]  /*0e10*/  FADD R145, R9, -R146 ;  /* 0x8000009209917221 */ /* 0x000fc40000000000 */
[----:B------:R-:W4:Y:S02]  /*0e20*/  LDG.E R146, desc[UR10][R2.64+-0xc4] ;  /* 0xffff3c0a02927981 */ /* 0x000f24000c1e1900 */
[----:B------:R-:W-:Y:S01]  /*0e30*/  FFMA R0, R145, R145, R0 ;  /* 0x0000009191007223 */ /* 0x000fe20000000000 */
[----:B------:R-:W-:Y:S02]  /*0e40*/  FADD R145, R10, -R151 ;  /* 0x800000970a917221 */ /* 0x000fe40000000000 */
[----:B------:R-:W2:Y:S02]  /*0e50*/  LDG.E R151, desc[UR10][R2.64+-0xc0] ;  /* 0xffff400a02977981 */ /* 0x000ea4000c1e1900 */
[----:B------:R-:W-:Y:S01]  /*0e60*/  FFMA R0, R145, R145, R0 ;  /* 0x0000009191007223 */ /* 0x000fe20000000000 */
[----:B------:R-:W-:Y:S02]  /*0e70*/  FADD R145, R11, -R148 ;  /* 0x800000940b917221 */ /* 0x000fe40000000000 */
[----:B------:R-:W2:Y:S01]  /*0e80*/  LDG.E R148, desc[UR10][R2.64+-0xbc] ;  /* 0xffff440a02947981 */ /* 0x000ea2000c1e1900 */
[----:B------:R-:W-:Y:S01]  /*0e90*/  FADD R143, R12, -R143 ;  /* 0x8000008f0c8f7221 */ /* 0x000fe20000000000 */
[----:B------:R-:W-:-:S04]  /*0ea0*/  FFMA R0, R145, R145, R0 ;  /* 0x0000009191007223 */ /* 0x000fc80000000000 */
[----:B------:R-:W-:Y:S01]  /*0eb0*/  FFMA R0, R143, R143, R0 ;  /* 0x0000008f8f007223 */ /* 0x000fe20000000000 */
[----:B------:R-:W-:Y:S01]  /*0ec0*/  FADD R143, R13, -R140 ;  /* 0x8000008c0d8f7221 */ /* 0x000fe20000000000 */
[----:B------:R-:W-:Y:S01]  /*0ed0*/  FADD R141, R14, -R141 ;  /* 0x8000008d0e8d7221 */ /* 0x000fe20000000000 */
[----:B------:R-:W2:Y:S02]  /*0ee0*/  LDG.E R140, desc[UR10][R2.64+-0x8c] ;  /* 0xffff740a028c7981 */ /* 0x000ea4000c1e1900 */
[----:B------:R-:W-:Y:S02]  /*0ef0*/  FFMA R0, R143, R143, R0 ;  /* 0x0000008f8f007223 */ /* 0x000fe40000000000 */
[----:B------:R-:W2:Y:S02]  /*0f00*/  LDG.E R143, desc[UR10][R2.64+-0x90] ;  /* 0xffff700a028f7981 */ /* 0x000ea4000c1e1900 */
[----:B------:R-:W-:Y:S02]  /*0f10*/  FFMA R0, R141, R141, R0 ;  /* 0x0000008d8d007223 */ /* 0x000fe40000000000 */
[----:B------:R-:W2:Y:S01]  /*0f20*/  LDG.E R141, desc[UR10][R2.64+-0x88] ;  /* 0xffff780a028d7981 */ /* 0x000ea2000c1e1900 */
[----:B------:R-:W-:Y:S01]  /*0f30*/  FADD R145, R15, -R152 ;  /* 0x800000980f917221 */ /* 0x000fe20000000000 */
[----:B------:R-:W-:Y:S01]  /*0f40*/  FADD R139, R16, -R139 ;  /* 0x8000008b108b7221 */ /* 0x000fe20000000000 */
[----:B------:R-:W-:Y:S01]  /*0f50*/  FADD R138, R17, -R138 ;  /* 0x8000008a118a7221 */ /* 0x000fe20000000000 */
[----:B------:R-:W-:Y:S01]  /*0f60*/  FADD R147, R18, -R147 ;  /* 0x8000009312937221 */ /* 0x000fe20000000000 */
[----:B------:R-:W-:Y:S01]  /*0f70*/  FFMA R0, R145, R145, R0 ;  /* 0x0000009191007223 */ /* 0x000fe20000000000 */
[----:B------:R-:W2:Y:S04]  /*0f80*/  LDG.E R152, desc[UR10][R2.64+-0x54] ;  /* 0xffffac0a02987981 */ /* 0x000ea8000c1e1900 */
[----:B------:R-:W2:Y:S01]  /*0f90*/  LDG.E R145, desc[UR10][R2.64+-0x80] ;  /* 0xffff800a02917981 */ /* 0x000ea2000c1e1900 */
[----:B------:R-:W-:-:S03]  /*0fa0*/  FFMA R139, R139, R139, R0 ;  /* 0x0000008b8b8b7223 */ /* 0x000fc60000000000 */
[----:B------:R-:W2:Y:S01]  /*0fb0*/  LDG.E R0, desc[UR10][R2.64+-0x7c] ;  /* 0xffff840a02007981 */ /* 0x000ea2000c1e1900 */
[----:B------:R-:W-:Y:S01]  /*0fc0*/  FFMA R138, R138, R138, R139 ;  /* 0x0000008a8a8a7223 */ /* 0x000fe2000000008b */
[----:B------:R-:W-:Y:S01]  /*0fd0*/  FADD R144, R19, -R144 ;  /* 0x8000009013907221 */ /* 0x000fe20000000000 */
[----:B------:R-:W-:Y:S01]  /*0fe0*/  FADD R154, R25, -R154 ;  /* 0x8000009a199a7221 */ /* 0x000fe20000000000 */
[----:B------:R-:W2:Y:S01]  /*0ff0*/  LDG.E R139, desc[UR10][R2.64+-0x78] ;  /* 0xffff880a028b7981 */ /* 0x000ea2000c1e1900 */
[----:B------:R-:W-:-:S03]  /*1000*/  FFMA R147, R147, R147, R138 ;  /* 0x0000009393937223 */ /* 0x000fc6000000008a */
[----:B------:R-:W2:Y:S01]  /*1010*/  LDG.E R138, desc[UR10][R2.64+-0x74] ;  /* 0xffff8c0a028a7981 */ /* 0x000ea2000c1e1900 */
[----:B------:R-:W-:Y:S01]  /*1020*/  FFMA R147, R144, R144, R147 ;  /* 0x0000009090937223 */ /* 0x000fe20000000093 */
[----:B------:R-:W-:Y:S01]  /*1030*/  FADD R156, R27, -R156 ;  /* 0x8000009c1b9c7221 */ /* 0x000fe20000000000 */
[----:B------:R-:W-:Y:S01]  /*1040*/  FADD R160, R29, -R160 ;  /* 0x800000a01da07221 */ /* 0x000fe20000000000 */
[----:B------:R-:W-:Y:S01]  /*1050*/  FADD R159, R30, -R159 ;  /* 0x8000009f1e9f7221 */ /* 0x000fe20000000000 */
[----:B------:R-:W-:Y:S01]  /*1060*/  FADD R157, R32, -R157 ;  /* 0x8000009d209d7221 */ /* 0x000fe20000000000 */
[----:B---3--:R-:W-:-:S04]  /*1070*/  FADD R144, R20, -R149 ;  /* 0x8000009514907221 */ /* 0x008fc80000000000 */
[----:B------:R-:W-:Y:S01]  /*1080*/  FFMA R147, R144, R144, R147 ;  /* 0x0000009090937223 */ /* 0x000fe20000000093 */
[----:B----4-:R-:W-:-:S04]  /*1090*/  FADD R146, R21, -R146 ;  /* 0x8000009215927221 */ /* 0x010fc80000000000 */
[----:B------:R-:W-:Y:S01]  /*10a0*/  FFMA R147, R146, R146, R147 ;  /* 0x0000009292937223 */ /* 0x000fe20000000093 */
[----:B--2---:R-:W-:Y:S01]  /*10b0*/  FADD R144, R22, -R151 ;  /* 0x8000009716907221 */ /* 0x004fe20000000000 */
[----:B------:R-:W-:-:S03]  /*10c0*/  FADD R148, R23, -R148 ;  /* 0x8000009417947221 */ /* 0x000fc60000000000 */
[----:B------:R-:W-:Y:S01]  /*10d0*/  FFMA R147, R144, R144, R147 ;  /* 0x0000009090937223 */ /* 0x000fe20000000093 */
[----:B------:R-:W-:Y:S01]  /*10e0*/  FADD R144, R24, -R153 ;  /* 0x8000009918907221 */ /* 0x000fe20000000000 */
[----:B------:R-:W-:Y:S01]  /*10f0*/  FADD R149, R31, -R158 ;  /* 0x8000009e1f957221 */ /* 0x000fe20000000000 */
[----:B------:R-:W-:Y:S01]  /*1100*/  FADD R151, R33, -R150 ;  /* 0x8000009621977221 */ /* 0x000fe20000000000 */
[----:B------:R-:W-:Y:S01]  /*1110*/  FFMA R147, R148, R148, R147 ;  /* 0x0000009494937223 */ /* 0x000fe20000000093 */
[----:B------:R-:W2:Y:S03]  /*1120*/  LDG.E R146, desc[UR10][R2.64+-0x64] ;  /* 0xffff9c0a02927981 */ /* 0x000ea6000c1e1900 */
[----:B------:R-:W-:Y:S01]  /*1130*/  FFMA R147, R144, R144, R147 ;  /* 0x0000009090937223 */ /* 0x000fe20000000093 */
[----:B------:R-:W-:Y:S01]  /*1140*/  FADD R144, R26, -R155 ;  /* 0x8000009b1a907221 */ /* 0x000fe20000000000 */
[----:B------:R-:W3:Y:S02]  /*1150*/  LDG.E R150, desc[UR10][R2.64+-0x5c] ;  /* 0xffffa40a02967981 */ /* 0x000ee4000c1e1900 */
[----:B------:R-:W-:-:S02]  /*1160*/  FFMA R147, R154, R154, R147 ;  /* 0x0000009a9a937223 */ /* 0x000fc40000000093 */
[----:B------:R-:W4:Y:S02]  /*1170*/  LDG.E R153, desc[UR10][R2.64+-0x58] ;  /* 0xffffa80a02997981 */ /* 0x000f24000c1e1900 */
[----:B------:R-:W-:Y:S01]  /*1180*/  FFMA R147, R144, R144, R147 ;  /* 0x0000009090937223 */ /* 0x000fe20000000093 */
[----:B------:R-:W-:Y:S01]  /*1190*/  FADD R144, R28, -R161 ;  /* 0x800000a11c907221 */ /* 0x000fe20000000000 */
[----:B------:R-:W2:Y:S02]  /*11a0*/  LDG.E R155, desc[UR10][R2.64+-0x50] ;  /* 0xffffb00a029b7981 */ /* 0x000ea4000c1e1900 */
[----:B------:R-:W-:Y:S02]  /*11b0*/  FFMA R147, R156, R156, R147 ;  /* 0x0000009c9c937223 */ /* 0x000fe40000000093 */
[----:B------:R-:W3:Y:S02]  /*11c0*/  LDG.E R156, desc[UR10][R2.64+-0x4c] ;  /* 0xffffb40a029c7981 */ /* 0x000ee4000c1e1900 */
[----:B------:R-:W-:-:S02]  /*11d0*/  FFMA R147, R144, R144, R147 ;  /* 0x0000009090937223 */ /* 0x000fc40000000093 */
[----:B------:R-:W4:Y:S02]  /*11e0*/  LDG.E R144, desc[UR10][R2.64+-0x6c] ;  /* 0xffff940a02907981 */ /* 0x000f24000c1e1900 */
[----:B------:R-:W-:Y:S02]  /*11f0*/  FFMA R160, R160, R160, R147 ;  /* 0x000000a0a0a07223 */ /* 0x000fe40000000093 */
[----:B------:R-:W2:Y:S02]  /*1200*/  LDG.E R147, desc[UR10][R2.64+-0x70] ;  /* 0xffff900a02937981 */ /* 0x000ea4000c1e1900 */
[----:B------:R-:W-:Y:S02]  /*1210*/  FFMA R160, R159, R159, R160 ;  /* 0x0000009f9fa07223 */ /* 0x000fe400000000a0 */
[----:B------:R-:W3:Y:S02]  /*1220*/  LDG.E R161, desc[UR10][R2.64+-0x48] ;  /* 0xffffb80a02a17981 */ /* 0x000ee4000c1e1900 */
[----:B------:R-:W-:-:S02]  /*1230*/  FFMA R160, R149, R149, R160 ;  /* 0x0000009595a07223 */ /* 0x000fc400000000a0 */
[----:B------:R-:W3:Y:S02]  /*1240*/  LDG.E R149, desc[UR10][R2.64+-0x68] ;  /* 0xffff980a02957981 */ /* 0x000ee4000c1e1900 */
[----:B------:R-:W-:Y:S02]  /*1250*/  FFMA R160, R157, R157, R160 ;  /* 0x0000009d9da07223 */ /* 0x000fe400000000a0 */
[----:B------:R-:W3:Y:S02]  /*1260*/  LDG.E R158, desc[UR10][R2.64+-0x44] ;  /* 0xffffbc0a029e7981 */ /* 0x000ee4000c1e1900 */
[----:B------:R-:W-:Y:S02]  /*1270*/  FFMA R160, R151, R151, R160 ;  /* 0x0000009797a07223 */ /* 0x000fe400000000a0 */
[----:B------:R-:W3:Y:S04]  /*1280*/  LDG.E R151, desc[UR10][R2.64+-0x60] ;  /* 0xffffa00a02977981 */ /* 0x000ee8000c1e1900 */
[----:B------:R-:W3:Y:S04]  /*1290*/  LDG.E R159, desc[UR10][R2.64+-0x40] ;  /* 0xffffc00a029f7981 */ /* 0x000ee8000c1e1900 */
[----:B------:R-:W3:Y:S04]  /*12a0*/  LDG.E R154, desc[UR10][R2.64+-0x3c] ;  /* 0xffffc40a029a7981 */ /* 0x000ee8000c1e1900 */
[----:B------:R-:W3:Y:S04]  /*12b0*/  LDG.E R157, desc[UR10][R2.64+-0x38] ;  /* 0xffffc80a029d7981 */ /* 0x000ee8000c1e1900 */
[----:B------:R-:W3:Y:S01]  /*12c0*/  LDG.E R148, desc[UR10][R2.64+-0x34] ;  /* 0xffffcc0a02947981 */ /* 0x000ee2000c1e1900 */
[----:B------:R-:W-:-:S04]  /*12d0*/  FADD R143, R34, -R143 ;  /* 0x8000008f228f7221 */ /* 0x000fc80000000000 */
[----:B------:R-:W-:Y:S01]  /*12e0*/  FFMA R160, R143, R143, R160 ;  /* 0x0000008f8fa07223 */ /* 0x000fe200000000a0 */
[----:B------:R-:W-:Y:S01]  /*12f0*/  FADD R143, R35, -R140 ;  /* 0x8000008c238f7221 */ /* 0x000fe20000000000 */
[----:B------:R-:W-:Y:S01]  /*1300*/  FADD R141, R36, -R141 ;  /* 0x8000008d248d7221 */ /* 0x000fe20000000000 */
[----:B------:R-:W3:Y:S02]  /*1310*/  LDG.E R140, desc[UR10][R2.64+-0x2c] ;  /* 0xffffd40a028c7981 */ /* 0x000ee4000c1e1900 */
[----:B------:R-:W-:Y:S02]  /*1320*/  FFMA R160, R143, R143, R160 ;  /* 0x0000008f8fa07223 */ /* 0x000fe400000000a0 */
[----:B------:R-:W3:Y:S02]  /*1330*/  LDG.E R143, desc[UR10][R2.64+-0x28] ;  /* 0xffffd80a028f7981 */ /* 0x000ee4000c1e1900 */
[----:B------:R-:W-:Y:S01]  /*1340*/  FFMA R160, R141, R141, R160 ;  /* 0x0000008d8da07223 */ /* 0x000fe200000000a0 */
[----:B------:R-:W-:-:S02]  /*1350*/  FADD R141, R37, -R142 ;  /* 0x8000008e258d7221 */ /* 0x000fc40000000000 */
[----:B------:R-:W3:Y:S02]  /*1360*/  LDG.E R142, desc[UR10][R2.64+-0x24] ;  /* 0xffffdc0a028e7981 */ /* 0x000ee4000c1e1900 */
[----:B------:R-:W-:Y:S02]  /*1370*/  FFMA R160, R141, R141, R160 ;  /* 0x0000008d8da07223 */ /* 0x000fe400000000a0 */
[----:B------:R-:W3:Y:S01]  /*1380*/  LDG.E R141, desc[UR10][R2.64+-0x30] ;  /* 0xffffd00a028d7981 */ /* 0x000ee2000c1e1900 */
[----:B------:R-:W-:-:S04]  /*1390*/  FADD R145, R38, -R145 ;  /* 0x8000009126917221 */ /* 0x000fc80000000000 */
[----:B------:R-:W-:Y:S01]  /*13a0*/  FFMA R160, R145, R145, R160 ;  /* 0x0000009191a07223 */ /* 0x000fe200000000a0 */
[----:B------:R-:W-:Y:S02]  /*13b0*/  FADD R145, R39, -R0 ;  /* 0x8000000027917221 */ /* 0x000fe40000000000 */
        /* <DEDUP_REMOVED lines=9> */
[----:B--2---:R-:W-:-:S04]  /*1450*/  FADD R147, R42, -R147 ;  /* 0x800000932a937221 */ /* 0x004fc80000000000 */
[----:B------:R-:W-:Y:S01]  /*1460*/  FFMA R160, R147, R147, R160 ;  /* 0x0000009393a07223 */ /* 0x000fe200000000a0 */
[----:B----4-:R-:W-:Y:S01]  /*1470*/  FADD R147, R43, -R144 ;  /* 0x800000902b937221 */ /* 0x010fe20000000000 */
[----:B------:R-:W-:Y:S01]  /*1480*/  FADD R153, R48, -R153 ;  /* 0x8000009930997221 */ /* 0x000fe20000000000 */
[----:B------:R-:W-:Y:S01]  /*1490*/  FADD R155, R50, -R155 ;  /* 0x8000009b329b7221 */ /* 0x000fe20000000000 */
[----:B---3--:R-:W-:Y:S01]  /*14a0*/  FADD R149, R44, -R149 ;  /* 0x800000952c957221 */ /* 0x008fe20000000000 */
[----:B------:R-:W-:Y:S01]  /*14b0*/  FFMA R160, R147, R147, R160 ;  /* 0x0000009393a07223 */ /* 0x000fe200000000a0 */
[----:B------:R-:W-:Y:S01]  /*14c0*/  FADD R147, R45, -R146 ;  /* 0x800000922d937221 */ /* 0x000fe20000000000 */
[----:B------:R-:W-:Y:S01]  /*14d0*/  FADD R161, R52, -R161 ;  /* 0x800000a134a17221 */ /* 0x000fe20000000000 */
[----:B------:R-:W2:Y:S01]  /*14e0*/  LDG.E R144, desc[UR10][R2.64+-0xc] ;  /* 0xfffff40a02907981 */ /* 0x000ea2000c1e1900 */
[----:B------:R-:W-:Y:S01]  /*14f0*/  FFMA R160, R149, R149, R160 ;  /* 0x0000009595a07223 */ /* 0x000fe200000000a0 */
[----:B------:R-:W-:-:S03]  /*1500*/  FADD R151, R46, -R151 ;  /* 0x800000972e977221 */ /* 0x000fc60000000000 */
[----:B------:R-:W-:Y:S01]  /*1510*/  FFMA R160, R147, R147, R160 ;  /* 0x0000009393a07223 */ /* 0x000fe200000000a0 */
[----:B------:R-:W-:Y:S01]  /*1520*/  FADD R147, R47, -R150 ;  /* 0x800000962f937221 */ /* 0x000fe20000000000 */
[----:B------:R-:W3:Y:S02]  /*1530*/  LDG.E R146, desc[UR10][R2.64+-0x4] ;  /* 0xfffffc0a02927981 */ /* 0x000ee4000c1e1900 */
[----:B------:R-:W-:Y:S01]  /*1540*/  FFMA R160, R151, R151, R160 ;  /* 0x0000009797a07223 */ /* 0x000fe200000000a0 */
[----:B------:R-:W-:Y:S01]  /*1550*/  FADD R159, R54, -R159 ;  /* 0x8000009f369f7221 */ /* 0x000fe20000000000 */
[----:B------:R-:W4:Y:S02]  /*1560*/  LDG.E R150, desc[UR10][R2.64+0x4] ;  /* 0x0000040a02967981 */ /* 0x000f24000c1e1900 */
[----:B------:R-:W-:Y:S01]  /*1570*/  FFMA R160, R147, R147, R160 ;  /* 0x0000009393a07223 */ /* 0x000fe200000000a0 */
[----:B------:R-:W-:Y:S01]  /*1580*/  FADD R147, R49, -R152 ;  /* 0x8000009831937221 */ /* 0x000fe20000000000 */
[----:B------:R-:W-:Y:S01]  /*1590*/  FADD R149, R55, -R154 ;  /* 0x8000009a37957221 */ /* 0x000fe20000000000 */
[----:B------:R-:W-:Y:S01]  /*15a0*/  FADD R157, R56, -R157 ;  /* 0x8000009d389d7221 */ /* 0x000fe20000000000 */
[----:B------:R-:W-:Y:S01]  /*15b0*/  FFMA R160, R153, R153, R160 ;  /* 0x0000009999a07223 */ /* 0x000fe200000000a0 */
[----:B------:R-:W4:Y:S03]  /*15c0*/  LDG.E R152, desc[UR10][R2.64+0xc] ;  /* 0x00000c0a02987981 */ /* 0x000f26000c1e1900 */
[----:B------:R-:W-:Y:S01]  /*15d0*/  FFMA R160, R147, R147, R160 ;  /* 0x0000009393a07223 */ /* 0x000fe200000000a0 */
[----:B------:R-:W-:Y:S01]  /*15e0*/  FADD R147, R51, -R156 ;  /* 0x8000009c33937221 */ /* 0x000fe20000000000 */
[----:B------:R-:W-:Y:S01]  /*15f0*/  FADD R151, R57, -R148 ;  /* 0x8000009439977221 */ /* 0x000fe20000000000 */
[----:B------:R-:W4:Y:S01]  /*1600*/  LDG.E R153, desc[UR10][R2.64+0x8] ;  /* 0x0000080a02997981 */ /* 0x000f22000c1e1900 */
[----:B------:R-:W-:-:S03]  /*1610*/  FFMA R160, R155, R155, R160 ;  /* 0x0000009b9ba07223 */ /* 0x000fc600000000a0 */
[----:B------:R-:W4:Y:S01]  /*1620*/  LDG.E R156, desc[UR10][R2.64+0x14] ;  /* 0x0000140a029c7981 */ /* 0x000f22000c1e1900 */
[----:B------:R-:W-:Y:S01]  /*1630*/  FFMA R160, R147, R147, R160 ;  /* 0x0000009393a07223 */ /* 0x000fe200000000a0 */
[----:B------:R-:W-:Y:S02]  /*1640*/  FADD R147, R53, -R158 ;  /* 0x8000009e35937221 */ /* 0x000fe40000000000 */
[----:B------:R-:W4:Y:S01]  /*1650*/  LDG.E R158, desc[UR10][R2.64+0x1c] ;  /* 0x00001c0a029e7981 */ /* 0x000f22000c1e1900 */
[----:B------:R-:W-:-:S03]  /*1660*/  FFMA R160, R161, R161, R160 ;  /* 0x000000a1a1a07223 */ /* 0x000fc600000000a0 */
[----:B------:R-:W4:Y:S01]  /*1670*/  LDG.E R161, desc[UR10][R2.64+0x18] ;  /* 0x0000180a02a17981 */ /* 0x000f22000c1e1900 */
[----:B------:R-:W-:-:S03]  /*1680*/  FFMA R160, R147, R147, R160 ;  /* 0x0000009393a07223 */ /* 0x000fc600000000a0 */
[----:B------:R-:W3:Y:S01]  /*1690*/  LDG.E R147, desc[UR10][R2.64+-0x10] ;  /* 0xfffff00a02937981 */ /* 0x000ee2000c1e1900 */
[----:B------:R-:W-:Y:S01]  /*16a0*/  FFMA R160, R159, R159, R160 ;  /* 0x0000009f9fa07223 */ /* 0x000fe200000000a0 */
[----:B------:R-:W-:Y:S02]  /*16b0*/  FADD R141, R58, -R141 ;  /* 0x8000008d3a8d7221 */ /* 0x000fe40000000000 */
[----:B------:R-:W4:Y:S01]  /*16c0*/  LDG.E R159, desc[UR10][R2.64+0x20] ;  /* 0x0000200a029f7981 */ /* 0x000f22000c1e1900 */
[----:B------:R-:W-:-:S03]  /*16d0*/  FFMA R160, R149, R149, R160 ;  /* 0x0000009595a07223 */ /* 0x000fc600000000a0 */
[----:B------:R-:W4:Y:S01]  /*16e0*/  LDG.E R149, desc[UR10][R2.64+-0x8] ;  /* 0xfffff80a02957981 */ /* 0x000f22000c1e1900 */
[----:B------:R-:W-:-:S03]  /*16f0*/  FFMA R160, R157, R157, R160 ;  /* 0x0000009d9da07223 */ /* 0x000fc600000000a0 */
[----:B------:R-:W4:Y:S01]  /*1700*/  LDG.E R157, desc[UR10][R2.64+0x10] ;  /* 0x0000100a029d7981 */ /* 0x000f22000c1e1900 */
[----:B------:R-:W-:-:S03]  /*1710*/  FFMA R160, R151, R151, R160 ;  /* 0x0000009797a07223 */ /* 0x000fc600000000a0 */
[----:B------:R-:W4:Y:S01]  /*1720*/  LDG.E R151, desc[UR10][R2.64] ;  /* 0x0000000a02977981 */ /* 0x000f22000c1e1900 */
[----:B------:R-:W-:-:S03]  /*1730*/  FFMA R160, R141, R141, R160 ;  /* 0x0000008d8da07223 */ /* 0x000fc600000000a0 */
[----:B------:R-:W4:Y:S01]  /*1740*/  LDG.E R154, desc[UR10][R2.64+0x24] ;  /* 0x0000240a029a7981 */ /* 0x000f22000c1e1900 */
[----:B------:R-:W-:-:S03]  /*1750*/  FADD R141, R59, -R140 ;  /* 0x8000008c3b8d7221 */ /* 0x000fc60000000000 */
[----:B------:R-:W4:Y:S01]  /*1760*/  LDG.E R155, desc[UR10][R2.64+0x28] ;  /* 0x0000280a029b7981 */ /* 0x000f22000c1e1900 */
[----:B------:R-:W-:Y:S01]  /*1770*/  FFMA R160, R141, R141, R160 ;  /* 0x0000008d8da07223 */ /* 0x000fe200000000a0 */
[----:B------:R-:W-:Y:S02]  /*1780*/  FADD R143, R60, -R143 ;  /* 0x8000008f3c8f7221 */ /* 0x000fe40000000000 */
[----:B------:R-:W4:Y:S01]  /*1790*/  LDG.E R140, desc[UR10][R2.64+0x2c] ;  /* 0x00002c0a028c7981 */ /* 0x000f22000c1e1900 */
[----:B------:R-:W-:Y:S01]  /*17a0*/  FADD R141, R61, -R142 ;  /* 0x8000008e3d8d7221 */ /* 0x000fe20000000000 */
[----:B------:R-:W-:Y:S02]  /*17b0*/  FFMA R160, R143, R143, R160 ;  /* 0x0000008f8fa07223 */ /* 0x000fe400000000a0 */
[----:B------:R-:W4:Y:S02]  /*17c0*/  LDG.E R142, desc[UR10][R2.64+0x34] ;  /* 0x0000340a028e7981 */ /* 0x000f24000c1e1900 */
[----:B------:R-:W-:-:S02]  /*17d0*/  FFMA R160, R141, R141, R160 ;  /* 0x0000008d8da07223 */ /* 0x000fc400000000a0 */
[----:B------:R-:W4:Y:S01]  /*17e0*/  LDG.E R141, desc[UR10][R2.64+0x30] ;  /* 0x0000300a028d7981 */ /* 0x000f22000c1e1900 */
[----:B------:R-:W-:-:S03]  /*17f0*/  FADD R145, R62, -R145 ;  /* 0x800000913e917221 */ /* 0x000fc60000000000 */
[----:B------:R-:W4:Y:S01]  /*1800*/  LDG.E R148, desc[UR10][R2.64+0x3c] ;  /* 0x00003c0a02947981 */ /* 0x000f22000c1e1900 */
[----:B------:R-:W-:-:S03]  /*1810*/  FFMA R160, R145, R145, R160 ;  /* 0x0000009191a07223 */ /* 0x000fc600000000a0 */
[----:B------:R-:W4:Y:S01]  /*1820*/  LDG.E R143, desc[UR10][R2.64+0x38] ;  /* 0x0000380a028f7981 */ /* 0x000f22000c1e1900 */
[----:B------:R-:W-:-:S03]  /*1830*/  FADD R145, R63, -R0 ;  /* 0x800000003f917221 */ /* 0x000fc60000000000 */
[----:B------:R-:W4:Y:S01]  /*1840*/  LDG.E R0, desc[UR10][R2.64+0x44] ;  /* 0x0000440a02007981 */ /* 0x000f22000c1e1900 */
[----:B------:R-:W-:-:S03]  /*1850*/  FFMA R160, R145, R145, R160 ;  /* 0x0000009191a07223 */ /* 0x000fc600000000a0 */
[----:B------:R-:W4:Y:S01]  /*1860*/  LDG.E R145, desc[UR10][R2.64+0x40] ;  /* 0x0000400a02917981 */ /* 0x000f22000c1e1900 */
[----:B------:R-:W-:-:S04]  /*1870*/  FADD R139, R64, -R139 ;  /* 0x8000008b408b7221 */ /* 0x000fc80000000000 */
[----:B------:R-:W-:Y:S01]  /*1880*/  FFMA R160, R139, R139, R160 ;  /* 0x0000008b8ba07223 */ /* 0x000fe200000000a0 */
[----:B------:R-:W-:Y:S02]  /*1890*/  FADD R139, R65, -R138 ;  /* 0x8000008a418b7221 */ /* 0x000fe40000000000 */
[----:B------:R-:W4:Y:S02]  /*18a0*/  LDG.E R138, desc[UR10][R2.64+0x4c] ;  /* 0x00004c0a028a7981 */ /* 0x000f24000c1e1900 */
[----:B------:R-:W-:Y:S01]  /*18b0*/  FFMA R160, R139, R139, R160 ;  /* 0x0000008b8ba07223 */ /* 0x000fe200000000a0 */
[----:B--2---:R-:W-:Y:S02]  /*18c0*/  FADD R139, R67, -R144 ;  /* 0x80000090438b7221 */ /* 0x004fe40000000000 */
[----:B------:R-:W2:Y:S01]  /*18d0*/  LDG.E R144, desc[UR10][R2.64+0x54] ;  /* 0x0000540a02907981 */ /* 0x000ea2000c1e1900 */
[----:B---3--:R-:W-:-:S04]  /*18e0*/  FADD R147, R66, -R147 ;  /* 0x8000009342937221 */ /* 0x008fc80000000000 */
[----:B------:R-:W-:-:S04]  /*18f0*/  FFMA R160, R147, R147, R160 ;  /* 0x0000009393a07223 */ /* 0x000fc800000000a0 */
[----:B------:R-:W-:Y:S01]  /*1900*/  FFMA R160, R139, R139, R160 ;  /* 0x0000008b8ba07223 */ /* 0x000fe200000000a0 */
[----:B----4-:R-:W-:Y:S01]  /*1910*/  FADD R149, R68, -R149 ;  /* 0x8000009544957221 */ /* 0x010fe20000000000 */
[----:B------:R-:W-:Y:S01]  /*1920*/  FADD R139, R69, -R146 ;  /* 0x80000092458b7221 */ /* 0x000fe20000000000 */
[----:B------:R-:W-:Y:S02]  /*1930*/  FADD R151, R70, -R151 ;  /* 0x8000009746977221 */ /* 0x000fe40000000000 */
[----:B------:R-:W-:Y:S01]  /*1940*/  FFMA R160, R149, R149, R160 ;  /* 0x0000009595a07223 */ /* 0x000fe200000000a0 */
[----:B------:R-:W-:Y:S01]  /*1950*/  FADD R153, R72, -R153 ;  /* 0x8000009948997221 */ /* 0x000fe20000000000 */
[----:B------:R-:W-:Y:S01]  /*1960*/  FADD R157, R74, -R157 ;  /* 0x8000009d4a9d7221 */ /* 0x000fe20000000000 */
[----:B------:R-:W-:Y:S01]  /*1970*/  FADD R161, R76, -R161 ;  /* 0x800000a14ca17221 */ /* 0x000fe20000000000 */
        /* <DEDUP_REMOVED lines=10> */
[----:B------:R-:W3:Y:S02]  /*1a20*/  LDG.E R150, desc[UR10][R2.64+0x5c] ;  /* 0x00005c0a02967981 */ /* 0x000ee4000c1e1900 */
[----:B------:R-:W-:-:S02]  /*1a30*/  FFMA R160, R153, R153, R160 ;  /* 0x0000009999a07223 */ /* 0x000fc400000000a0 */
[----:B------:R-:W4:Y:S02]  /*1a40*/  LDG.E R152, desc[UR10][R2.64+0x64] ;  /* 0x0000640a02987981 */ /* 0x000f24000c1e1900 */
[----:B------:R-:W-:Y:S01]  /*1a50*/  FFMA R160, R139, R139, R160 ;  /* 0x0000008b8ba07223 */ /* 0x000fe200000000a0 */
[----:B------:R-:W-:Y:S01]  /*1a60*/  FADD R139, R75, -R156 ;  /* 0x8000009c4b8b7221 */ /* 0x000fe20000000000 */
[----:B------:R-:W-:Y:S01]  /*1a70*/  FADD R141, R82, -R141 ;  /* 0x8000008d528d7221 */ /* 0x000fe20000000000 */
[----:B------:R-:W4:Y:S01]  /*1a80*/  LDG.E R154, desc[UR10][R2.64+0x68] ;  /* 0x0000680a029a7981 */ /* 0x000f22000c1e1900 */
[----:B------:R-:W-:Y:S01]  /*1a90*/  FFMA R160, R157, R157, R160 ;  /* 0x0000009d9da07223 */ /* 0x000fe200000000a0 */
[----:B------:R-:W-:-:S03]  /*1aa0*/  FADD R143, R84, -R143 ;  /* 0x8000008f548f7221 */ /* 0x000fc60000000000 */
[----:B------:R-:W-:Y:S01]  /*1ab0*/  FFMA R160, R139, R139, R160 ;  /* 0x0000008b8ba07223 */ /* 0x000fe200000000a0 */
[----:B------:R-:W4:Y:S04]  /*1ac0*/  LDG.E R157, desc[UR10][R2.64+0x70] ;  /* 0x0000700a029d7981 */ /* 0x000f28000c1e1900 */
[----:B------:R-:W2:Y:S01]  /*1ad0*/  LDG.E R139, desc[UR10][R2.64+0x48] ;  /* 0x0000480a028b7981 */ /* 0x000ea2000c1e1900 */
        /* <DEDUP_REMOVED lines=13> */
[----:B------:R-:W-:Y:S01]  /*1bb0*/  FFMA R160, R141, R141, R160 ;  /* 0x0000008d8da07223 */ /* 0x000fe200000000a0 */
[----:B------:R-:W-:Y:S02]  /*1bc0*/  FADD R141, R83, -R142 ;  /* 0x8000008e538d7221 */ /* 0x000fe40000000000 */
[----:B------:R-:W4:Y:S02]  /*1bd0*/  LDG.E R156, desc[UR10][R2.64+0x84] ;  /* 0x0000840a029c7981 */ /* 0x000f24000c1e1900 */
[----:B------:R-:W-:Y:S01]  /*1be0*/  FFMA R160, R141, R141, R160 ;  /* 0x0000008d8da07223 */ /* 0x000fe200000000a0 */
[----:B------:R-:W-:Y:S01]  /*1bf0*/  FADD R141, R85, -R148 ;  /* 0x80000094558d7221 */ /* 0x000fe20000000000 */
[----:B------:R-:W4:Y:S04]  /*1c00*/  LDG.E R153, desc[UR10][R2.64+0x88] ;  /* 0x0000880a02997981 */ /* 0x000f28000c1e1900 */
[----:B------:R-:W4:Y:S01]  /*1c10*/  LDG.E R148, desc[UR10][R2.64+0x6c] ;  /* 0x00006c0a02947981 */ /* 0x000f22000c1e1900 */
[----:B------:R-:W-:-:S03]  /*1c20*/  FFMA R160, R143, R143, R160 ;  /* 0x0000008f8fa07223 */ /* 0x000fc600000000a0 */
[----:B------:R-:W4:Y:S01]  /*1c30*/  LDG.E R140, desc[UR10][R2.64+0x8c] ;  /* 0x00008c0a028c7981 */ /* 0x000f22000c1e1900 */
[----:B------:R-:W-:-:S03]  /*1c40*/  FFMA R160, R141, R141, R160 ;  /* 0x0000008d8da07223 */ /* 0x000fc600000000a0 */
[----:B------:R-:W4:Y:S01]  /*1c50*/  LDG.E R143, desc[UR10][R2.64+0x90] ;  /* 0x0000900a028f7981 */ /* 0x000f22000c1e1900 */
[----:B------:R-:W-:-:S03]  /*1c60*/  FFMA R145, R145, R145, R160 ;  /* 0x0000009191917223 */ /* 0x000fc600000000a0 */
[----:B------:R-:W4:Y:S04]  /*1c70*/  LDG.E R160, desc[UR10][R2.64+0x7c] ;  /* 0x00007c0a02a07981 */ /* 0x000f28000c1e1900 */
[----:B------:R-:W4:Y:S04]  /*1c80*/  LDG.E R142, desc[UR10][R2.64+0x94] ;  /* 0x0000940a028e7981 */ /* 0x000f28000c1e1900 */
[----:B------:R-:W4:Y:S04]  /*1c90*/  LDG.E R141, desc[UR10][R2.64+0x98] ;  /* 0x0000980a028d7981 */ /* 0x000f28000c1e1900 */
[----:B------:R-:W4:Y:S01]  /*1ca0*/  LDG.E R146, desc[UR10][R2.64+0x9c] ;  /* 0x00009c0a02927981 */ /* 0x000f22000c1e1900 */
[----:B------:R-:W-:-:S04]  /*1cb0*/  FADD R0, R87, -R0 ;  /* 0x8000000057007221 */ /* 0x000fc80000000000 */
[----:B------:R-:W-:Y:S02]  /*1cc0*/  FFMA R0, R0, R0, R145 ;  /* 0x0000000000007223 */ /* 0x000fe40000000091 */
[----:B------:R-:W4:Y:S01]  /*1cd0*/  LDG.E R145, desc[UR10][R2.64+0xa0] ;  /* 0x0000a00a02917981 */ /* 0x000f22000c1e1900 */
[----:B--2---:R-:W-:-:S04]  /*1ce0*/  FADD R139, R88, -R139 ;  /* 0x8000008b588b7221 */ /* 0x004fc80000000000 */
[----:B------:R-:W-:Y:S01]  /*1cf0*/  FFMA R0, R139, R139, R0 ;  /* 0x0000008b8b007223 */ /* 0x000fe20000000000 */
[----:B------:R-:W-:Y:S01]  /*1d00*/  FADD R139, R89, -R138 ;  /* 0x8000008a598b7221 */ /* 0x000fe20000000000 */
[----:B---3--:R-:W-:-:S03]  /*1d10*/  FADD R147, R90, -R147 ;  /* 0x800000935a937221 */ /* 0x008fc60000000000 */
[----:B------:R-:W-:Y:S01]  /*1d20*/  FFMA R0, R139, R139, R0 ;  /* 0x0000008b8b007223 */ /* 0x000fe20000000000 */
[----:B------:R-:W-:-:S03]  /*1d30*/  FADD R139, R91, -R144 ;  /* 0x800000905b8b7221 */ /* 0x000fc60000000000 */
[----:B------:R-:W-:Y:S01]  /*1d40*/  FFMA R0, R147, R147, R0 ;  /* 0x0000009393007223 */ /* 0x000fe20000000000 */
[----:B----4-:R-:W-:-:S03]  /*1d50*/  FADD R149, R92, -R149 ;  /* 0x800000955c957221 */ /* 0x010fc60000000000 */
[----:B------:R-:W-:Y:S01]  /*1d60*/  FFMA R0, R139, R139, R0 ;  /* 0x0000008b8b007223 */ /* 0x000fe20000000000 */
        /* <DEDUP_REMOVED lines=14> */
[----:B------:R-:W3:Y:S03]  /*1e50*/  LDG.E R149, desc[UR10][R2.64+0xb8] ;  /* 0x0000b80a02957981 */ /* 0x000ee6000c1e1900 */
[----:B------:R-:W-:Y:S01]  /*1e60*/  FFMA R0, R139, R139, R0 ;  /* 0x0000008b8b007223 */ /* 0x000fe20000000000 */
[----:B------:R-:W-:Y:S01]  /*1e70*/  FADD R139, R99, -R148 ;  /* 0x80000094638b7221 */ /* 0x000fe20000000000 */
[----:B------:R-:W4:Y:S03]  /*1e80*/  LDG.E R151, desc[UR10][R2.64+0xd0] ;  /* 0x0000d00a02977981 */ /* 0x000f26000c1e1900 */
[----:B------:R-:W-:Y:S01]  /*1e90*/  FFMA R0, R139, R139, R0 ;  /* 0x0000008b8b007223 */ /* 0x000fe20000000000 */
[----:B------:R-:W-:Y:S01]  /*1ea0*/  FADD R160, R103, -R160 ;  /* 0x800000a067a07221 */ /* 0x000fe20000000000 */
[----:B------:R-:W3:Y:S02]  /*1eb0*/  LDG.E R139, desc[UR10][R2.64+0xa8] ;  /* 0x0000a80a028b7981 */ /* 0x000ee4000c1e1900 */
[----:B------:R-:W-:-:S02]  /*1ec0*/  FFMA R157, R157, R157, R0 ;  /* 0x0000009d9d9d7223 */ /* 0x000fc40000000000 */
[----:B------:R-:W4:Y:S02]  /*1ed0*/  LDG.E R0, desc[UR10][R2.64+0xa4] ;  /* 0x0000a40a02007981 */ /* 0x000f24000c1e1900 */
[----:B------:R-:W-:Y:S01]  /*1ee0*/  FFMA R157, R158, R158, R157 ;  /* 0x0000009e9e9d7223 */ /* 0x000fe2000000009d */
[----:B------:R-:W-:Y:S01]  /*1ef0*/  FADD R148, R106, -R153 ;  /* 0x800000996a947221 */ /* 0x000fe20000000000 */
[----:B------:R-:W4:Y:S02]  /*1f00*/  LDG.E R159, desc[UR10][R2.64+0xd8] ;  /* 0x0000d80a029f7981 */ /* 0x000f24000c1e1900 */
[----:B------:R-:W-:Y:S02]  /*1f10*/  FFMA R157, R138, R138, R157 ;  /* 0x0000008a8a9d7223 */ /* 0x000fe4000000009d */
[----:B------:R-:W4:Y:S02]  /*1f20*/  LDG.E R138, desc[UR10][R2.64+0xac] ;  /* 0x0000ac0a028a7981 */ /* 0x000f24000c1e1900 */
[----:B------:R-:W-:-:S02]  /*1f30*/  FFMA R157, R160, R160, R157 ;  /* 0x000000a0a09d7223 */ /* 0x000fc4000000009d */
[----:B------:R-:W4:Y:S02]  /*1f40*/  LDG.E R158, desc[UR10][R2.64+0xdc] ;  /* 0x0000dc0a029e7981 */ /* 0x000f24000c1e1900 */
[----:B------:R-:W-:Y:S02]  /*1f50*/  FFMA R157, R144, R144, R157 ;  /* 0x00000090909d7223 */ /* 0x000fe4000000009d */
[----:B------:R-:W4:Y:S02]  /*1f60*/  LDG.E R144, desc[UR10][R2.64+0xb4] ;  /* 0x0000b40a02907981 */ /* 0x000f24000c1e1900 */
[----:B------:R-:W-:Y:S01]  /*1f70*/  FFMA R157, R156, R156, R157 ;  /* 0x0000009c9c9d7223 */ /* 0x000fe2000000009d */
[----:B------:R-:W-:Y:S01]  /*1f80*/  FADD R150, R112, -R145 ;  /* 0x8000009170967221 */ /* 0x000fe20000000000 */
[----:B------:R-:W4:Y:S02]  /*1f90*/  LDG.E R156, desc[UR10][R2.64+0xe4] ;  /* 0x0000e40a029c7981 */ /* 0x000f24000c1e1900 */
[----:B------:R-:W-:Y:S01]  /*1fa0*/  FFMA R157, R148, R148, R157 ;  /* 0x00000094949d7223 */ /* 0x000fe2000000009d */
[----:B------:R-:W-:Y:S01]  /*1fb0*/  FADD R148, R107, -R140 ;  /* 0x8000008c6b947221 */ /* 0x000fe20000000000 */
[----:B------:R-:W4:Y:S03]  /*1fc0*/  LDG.E R155, desc[UR10][R2.64+0xe8] ;  /* 0x0000e80a029b7981 */ /* 0x000f26000c1e1900 */
[----:B------:R-:W-:Y:S01]  /*1fd0*/  FFMA R157, R148, R148, R157 ;  /* 0x00000094949d7223 */ /* 0x000fe2000000009d */
[----:B------:R-:W4:Y:S01]  /*1fe0*/  LDG.E R140, desc[UR10][R2.64+0xbc] ;  /* 0x0000bc0a028c7981 */ /* 0x000f22000c1e1900 */
[----:B------:R-:W-:-:S03]  /*1ff0*/  FADD R148, R108, -R143 ;  /* 0x8000008f6c947221 */ /* 0x000fc60000000000 */
        /* <DEDUP_REMOVED lines=8> */
[----:B------:R-:W-:Y:S01]  /*2080*/  FFMA R157, R148, R148, R157 ;  /* 0x00000094949d7223 */ /* 0x000fe2000000009d */
[----:B------:R-:W-:-:S02]  /*2090*/  FADD R148, R111, -R146 ;  /* 0x800000926f947221 */ /* 0x000fc40000000000 */
[----:B------:R-:W4:Y:S02]  /*20a0*/  LDG.E R146, desc[UR10][R2.64+0xcc] ;  /* 0x0000cc0a02927981 */ /* 0x000f24000c1e1900 */
[----:B------:R-:W-:Y:S02]  /*20b0*/  FFMA R157, R148, R148, R157 ;  /* 0x00000094949d7223 */ /* 0x000fe4000000009d */
[----:B------:R-:W4:Y:S02]  /*20c0*/  LDG.E R148, desc[UR10][R2.64+0xd4] ;  /* 0x0000d40a02947981 */ /* 0x000f24000c1e1900 */
[----:B------:R-:W-:Y:S02]  /*20d0*/  FFMA R160, R150, R150, R157 ;  /* 0x0000009696a07223 */ /* 0x000fe4000000009d */
[----:B------:R-:W4:Y:S04]  /*20e0*/  LDG.E R157, desc[UR10][R2.64+0xe0] ;  /* 0x0000e00a029d7981 */ /* 0x000f28000c1e1900 */
[----:B------:R-:W4:Y:S04]  /*20f0*/  LDG.E R153, desc[UR10][R2.64+0xf0] ;  /* 0x0000f00a02997981 */ /* 0x000f28000c1e1900 */
[----:B------:R-:W4:Y:S04]  /*2100*/  LDG.E R152, desc[UR10][R2.64+0xf4] ;  /* 0x0000f40a02987981 */ /* 0x000f28000c1e1900 */
[----:B------:R-:W4:Y:S04]  /*2110*/  LDG.E R145, desc[UR10][R2.64+0xf8] ;  /* 0x0000f80a02917981 */ /* 0x000f28000c1e1900 */
[----:B------:R0:W4:Y:S01]  /*2120*/  LDG.E R150, desc[UR10][R2.64+0xfc] ;  /* 0x0000fc0a02967981 */ /* 0x000122000c1e1900 */
[----:B------:R-:W-:-:S04]  /*2130*/  IADD3 R137, PT, PT, R137, 0x1, RZ ;  /* 0x0000000189897810 */ /* 0x000fc80007ffe0ff */
[----:B------:R-:W-:Y:S02]  /*2140*/  ISETP.NE.AND P1, PT, R137, RZ, PT ;  /* 0x000000ff8900720c */ /* 0x000fe40003f25270 */
[----:B0-----:R-:W-:-:S04]  /*2150*/  IADD3 R2, P2, PT, R2, 0x200, RZ ;  /* 0x0000020002027810 */ /* 0x001fc80007f5e0ff */
[----:B------:R-:W-:Y:S01]  /*2160*/  IADD3.X R3, PT, PT, RZ, R3, RZ, P2, !PT ;  /* 0x00000003ff037210 */ /* 0x000fe200017fe4ff */
[----:B--2---:R-:W-:Y:S01]  /*2170*/  FADD R147, R116, -R147 ;  /* 0x8000009374937221 */ /* 0x004fe20000000000 */
[----:B---3--:R-:W-:Y:S01]  /*2180*/  FADD R139, R114, -R139 ;  /* 0x8000008b728b7221 */ /* 0x008fe20000000000 */
[----:B----4-:R-:W-:-:S04]  /*2190*/  FADD R161, R113, -R0 ;  /* 0x8000000071a17221 */ /* 0x010fc80000000000 */
[----:B------:R-:W-:-:S04]  /*21a0*/  FFMA R160, R161, R161, R160 ;  /* 0x000000a1a1a07223 */ /* 0x000fc800000000a0 */
[----:B------:R-:W-:Y:S01]  /*21b0*/  FFMA R160, R139, R139, R160 ;  /* 0x0000008b8ba07223 */ /* 0x000fe200000000a0 */
[----:B------:R-:W-:-:S04]  /*21c0*/  FADD R139, R115, -R138 ;  /* 0x8000008a738b7221 */ /* 0x000fc80000000000 */
[----:B------:R-:W-:Y:S01]  /*21d0*/  FFMA R160, R139, R139, R160 ;  /* 0x0000008b8ba07223 */ /* 0x000fe200000000a0 */
[----:B------:R-:W-:-:S03]  /*21e0*/  FADD R139, R117, -R144 ;  /* 0x80000090758b7221 */ /* 0x000fc60000000000 */
[----:B------:R-:W-:Y:S01]  /*21f0*/  FFMA R160, R147, R147, R160 ;  /* 0x0000009393a07223 */ /* 0x000fe200000000a0 */
[----:B------:R-:W-:-:S03]  /*2200*/  FADD R149, R118, -R149 ;  /* 0x8000009576957221 */ /* 0x000fc60000000000 */
[----:B------:R-:W-:-:S04]  /*2210*/  FFMA R160, R139, R139, R160 ;  /* 0x0000008b8ba07223 */ /* 0x000fc800000000a0 */
[----:B------:R-:W-:Y:S01]  /*2220*/  FFMA R160, R149, R149, R160 ;  /* 0x0000009595a07223 */ /* 0x000fe200000000a0 */
[----:B------:R-:W-:-:S04]  /*2230*/  FADD R139, R119, -R140 ;  /* 0x8000008c778b7221 */ /* 0x000fc80000000000 */
[----:B------:R-:W-:Y:S01]  /*2240*/  FFMA R160, R139, R139, R160 ;  /* 0x0000008b8ba07223 */ /* 0x000fe200000000a0 */
[----:B------:R-:W-:Y:S01]  /*2250*/  FADD R143, R120, -R143 ;  /* 0x8000008f788f7221 */ /* 0x000fe20000000000 */
[----:B------:R-:W-:-:S03]  /*2260*/  FADD R139, R121, -R142 ;  /* 0x8000008e798b7221 */ /* 0x000fc60000000000 */
[----:B------:R-:W-:-:S04]  /*2270*/  FFMA R160, R143, R143, R160 ;  /* 0x0000008f8fa07223 */ /* 0x000fc800000000a0 */
[----:B------:R-:W-:Y:S01]  /*2280*/  FFMA R160, R139, R139, R160 ;  /* 0x0000008b8ba07223 */ /* 0x000fe200000000a0 */
[----:B------:R-:W-:-:S04]  /*2290*/  FADD R141, R122, -R141 ;  /* 0x8000008d7a8d7221 */ /* 0x000fc80000000000 */
[----:B------:R-:W-:Y:S01]  /*22a0*/  FFMA R160, R141, R141, R160 ;  /* 0x0000008d8da07223 */ /* 0x000fe200000000a0 */
[----:B------:R-:W-:Y:S01]  /*22b0*/  FADD R139, R123, -R146 ;  /* 0x800000927b8b7221 */ /* 0x000fe20000000000 */
[----:B------:R-:W-:-:S03]  /*22c0*/  FADD R151, R124, -R151 ;  /* 0x800000977c977221 */ /* 0x000fc60000000000 */
[----:B------:R-:W-:Y:S01]  /*22d0*/  FFMA R160, R139, R139, R160 ;  /* 0x0000008b8ba07223 */ /* 0x000fe200000000a0 */
        /* <DEDUP_REMOVED lines=21> */
[----:B------:R-:W-:-:S04]  /*2430*/  FFMA R160, R145, R145, R160 ;  /* 0x0000009191a07223 */ /* 0x000fc800000000a0 */
[----:B------:R-:W-:-:S05]  /*2440*/  FFMA R139, R139, R139, R160 ;  /* 0x0000008b8b8b7223 */ /* 0x000fca00000000a0 */
[----:B------:R-:W-:-:S04]  /*2450*/  FSETP.GEU.AND P0, PT, R139, R136, PT ;  /* 0x000000888b00720b */ /* 0x000fc80003f0e000 */
[----:B------:R-:W-:Y:S02]  /*2460*/  SEL R96, R135, R96, !P0 ;  /* 0x0000006087607207 */ /* 0x000fe40004000000 */
[----:B------:R-:W-:Y:S02]  /*2470*/  FSEL R136, R139, R136, !P0 ;  /* 0x000000888b887208 */ /* 0x000fe40004000000 */
[----:B------:R-:W-:Y:S01]  /*2480*/  IADD3 R135, PT, PT, R135, 0x1, RZ ;  /* 0x0000000187877810 */ /* 0x000fe20007ffe0ff */
[----:B------:R-:W-:Y:S06]  /*2490*/  @P1 BRA `(.L_x_5) ;  /* 0xffffffe400dc1947 */ /* 0x000fec000383ffff */
[----:B------:R-:W0:Y:S01]  /*24a0*/  S2R R3, SR_CgaCtaId ;  /* 0x0000000000037919 */ /* 0x000e220000008800 */
[----:B------:R-:W-:Y:S01]  /*24b0*/  MOV R0, 0x400 ;  /* 0x0000040000007802 */ /* 0x000fe20000000f00 */
[----:B------:R-:W-:Y:S03]  /*24c0*/  BSSY.RECONVERGENT B0, `(.L_x_6) ;  /* 0x000000c000007945 */ /* 0x000fe60003800200 */
[----:B------:R-:W-:Y:S02]  /*24d0*/  IADD3 R2, PT, PT, R0, 0x10, RZ ;  /* 0x0000001000027810 */ /* 0x000fe40007ffe0ff */
[C---:B0-----:R-:W-:Y:S02]  /*24e0*/  LEA R0, R3.reuse, R0, 0x18 ;  /* 0x0000000003007211 */ /* 0x041fe400078ec0ff */
[----:B------:R-:W-:-:S03]  /*24f0*/  LEA R5, R3, R2, 0x18 ;  /* 0x0000000203057211 */ /* 0x000fc600078ec0ff */
[----:B------:R-:W0:Y:S01]  /*2500*/  LDS R2, [R0] ;  /* 0x0000000000027984 */ /* 0x000e220000000800 */
[----:B------:R-:W-:-:S05]  /*2510*/  LEA R5, R4, R5, 0x2 ;  /* 0x0000000504057211 */ /* 0x000fca00078e10ff */
[----:B------:R-:W1:Y:S01]  /*2520*/  LDS R3, [R5] ;  /* 0x0000000005037984 */ /* 0x000e620000000800 */
[----:B0-----:R-:W-:-:S04]  /*2530*/  ISETP.NE.AND P0, PT, R2, RZ, PT ;  /* 0x000000ff0200720c */ /* 0x001fc80003f05270 */
[----:B-1----:R-:W-:-:S13]  /*2540*/  ISETP.EQ.OR P0, PT, R96, R3, P0 ;  /* 0x000000036000720c */ /* 0x002fda0000702670 */
[----:B------:R-:W-:Y:S05]  /*2550*/  @P0 BRA `(.L_x_7) ;  /* 0x0000000000080947 */ /* 0x000fea0003800000 */
[----:B------:R0:W-:Y:S04]  /*2560*/  ATOMS.POPC.INC.32 RZ, [R0+URZ] ;  /* 0x0000000000ff7f8c */ /* 0x0001e8000d8000ff */
[----:B------:R0:W-:Y:S02]  /*2570*/  STS [R5], R96 ;  /* 0x0000006005007388 */ /* 0x0001e40000000800 */
.L_x_7:
[----:B------:R-:W-:Y:S05]  /*2580*/  BSYNC.RECONVERGENT B0 ;  /* 0x0000000000007941 */ /* 0x000fea0003800200 */
.L_x_6:
[----:B------:R-:W1:Y:S01]  /*2590*/  LDCU UR5, c[0x0][0x360] ;  /* 0x00006c00ff0577ac */ /* 0x000e620008000800 */
[----:B------:R-:W1:Y:S01]  /*25a0*/  LDC R3, c[0x0][0x370] ;  /* 0x0000dc00ff037b82 */ /* 0x000e620000000800 */
[----:B------:R-:W2:Y:S02]  /*25b0*/  LDCU UR6, c[0x0][0x398] ;  /* 0x00007300ff0677ac */ /* 0x000ea40008000800 */
[----:B--2---:R-:W-:Y:S01]  /*25c0*/  MOV R9, UR6 ;  /* 0x0000000600097c02 */ /* 0x004fe20008000f00 */
[----:B-1----:R-:W-:-:S05]  /*25d0*/  IMAD R4, R3, UR5, R4 ;  /* 0x0000000503047c24 */ /* 0x002fca000f8e0204 */
[----:B------:R-:W-:-:S13]  /*25e0*/  ISETP.GE.AND P0, PT, R4, R9, PT ;  /* 0x000000090400720c */ /* 0x000fda0003f06270 */
[----:B------:R-:W-:Y:S05]  /*25f0*/  @!P0 BRA `(.L_x_8) ;  /* 0xffffffdc00508947 */ /* 0x000fea000383ffff */
.L_x_0:
[----:B------:R-:W-:Y:S05]  /*2600*/  WARPSYNC.ALL ;  /* 0x0000000000007948 */ /* 0x000fea0003800000 */
[----:B------:R-:W1:Y:S08]  /*2610*/  S2UR UR6, SR_CgaCtaId ;  /* 0x00000000000679c3 */ /* 0x000e700000008800 */
[----:B------:R-:W-:Y:S06]  /*2620*/  BAR.SYNC.DEFER_BLOCKING 0x0 ;  /* 0x0000000000007b1d */ /* 0x000fec0000010000 */
[----:B------:R-:W-:-:S02]  /*2630*/  UMOV UR5, 0x400 ;  /* 0x0000040000057882 */ /* 0x000fc40000000000 */
[----:B-1----:R-:W-:-:S09]  /*2640*/  ULEA UR5, UR6, UR5, 0x18 ;  /* 0x0000000506057291 */ /* 0x002fd2000f8ec0ff */
[----:B0-----:R-:W0:Y:S02]  /*2650*/  LDS R0, [UR5] ;  /* 0x00000005ff007984 */ /* 0x001e240008000800 */
[----:B0-----:R-:W-:-:S13]  /*2660*/  ISETP.NE.AND P0, PT, R0, RZ, PT ;  /* 0x000000ff0000720c */ /* 0x001fda0003f05270 */
[----:B------:R-:W-:Y:S05]  /*2670*/  @!P0 EXIT ;  /* 0x000000000000894d */ /* 0x000fea0003800000 */
[----:B------:R-:W0:Y:S01]  /*2680*/  S2R R100, SR_TID.X ;  /* 0x0000000000647919 */ /* 0x000e220000002100 */
[----:B------:R-:W0:Y:S01]  /*2690*/  S2UR UR5, SR_CTAID.X ;  /* 0x00000000000579c3 */ /* 0x000e220000002500 */
[----:B------:R-:W1:Y:S01]  /*26a0*/  LDCU UR6, c[0x0][0x39c] ;  /* 0x00007380ff0677ac */ /* 0x000e620008000800 */
[----:B------:R-:W-:Y:S01]  /*26b0*/  BSSY.RECONVERGENT B0, `(.L_x_9) ;  /* 0x0000a7f000007945 */ /* 0x000fe20003800200 */
[----:B------:R-:W2:Y:S05]  /*26c0*/  LDCU UR7, c[0x0][0x398] ;  /* 0x00007300ff0777ac */ /* 0x000eaa0008000800 */
[----:B------:R-:W0:Y:S02]  /*26d0*/  LDC R7, c[0x0][0x370] ;  /* 0x0000dc00ff077b82 */ /* 0x000e240000000800 */
[----:B0-----:R-:W-:-:S05]  /*26e0*/  IMAD R100, R7, UR5, R100 ;  /* 0x0000000507647c24 */ /* 0x001fca000f8e0264 */
[----:B-1----:R-:W-:-:S13]  /*26f0*/  ISETP.GE.AND P0, PT, R100, UR6, PT ;  /* 0x0000000664007c0c */ /* 0x002fda000bf06270 */
[----:B--2---:R-:W-:Y:S05]  /*2700*/  @P0 BRA `(.L_x_10) ;  /* 0x000000a400e40947 */ /* 0x004fea0003800000 */
[----:B------:R-:W0:Y:S01]  /*2710*/  LDC.64 R4, c[0x0][0x390] ;  /* 0x0000e400ff047b82 */ /* 0x000e220000000a00 */
[----:B------:R-:W-:-:S13]  /*2720*/  ISETP.GT.AND P0, PT, R9, RZ, PT ;  /* 0x000000ff0900720c */ /* 0x000fda0003f04270 */
[----:B------:R-:W-:Y:S05]  /*2730*/  @P0 BRA `(.L_x_11) ;  /* 0x0000000800200947 */ /* 0x000fea0003800000 */
[----:B------:R-:W-:Y:S01]  /*2740*/  BSSY.RECONVERGENT B1, `(.L_x_12) ;  /* 0x0000086000017945 */ /* 0x000fe20003800200 */
.L_x_13:
[----:B------:R-:W1:Y:S01]  /*2750*/  LDCU UR5, c[0x0][0x360] ;  /* 0x00006c00ff0577ac */ /* 0x000e620008000800 */
[----:B0-2---:R-:W-:-:S05]  /*2760*/  IMAD.WIDE R2, R100, 0x200, R4 ;  /* 0x0000020064027825 */ /* 0x005fca00078e0204 */
[----:B------:R2:W-:Y:S04]  /*2770*/  STG.E desc[UR10][R2.64], RZ ;  /* 0x000000ff02007986 */ /* 0x0005e8000c10190a */
[----:B------:R2:W-:Y:S04]  /*2780*/  STG.E desc[UR10][R2.64+0x4], RZ ;  /* 0x000004ff02007986 */ /* 0x0005e8000c10190a */
[----:B------:R2:W-:Y:S04]  /*2790*/  STG.E desc[UR10][R2.64+0x8], RZ ;  /* 0x000008ff02007986 */ /* 0x0005e8000c10190a */
[----:B------:R2:W-:Y:S01]  /*27a0*/  STG.E desc[UR10][R2.64+0xc], RZ ;  /* 0x00000cff02007986 */ /* 0x0005e2000c10190a */
[----:B-1----:R-:W-:-:S03]  /*27b0*/  IMAD R100, R7, UR5, R100 ;  /* 0x0000000507647c24 */ /* 0x002fc6000f8e0264 */
[----:B------:R2:W-:Y:S02]  /*27c0*/  STG.E desc[UR10][R2.64+0x10], RZ ;  /* 0x000010ff02007986 */ /* 0x0005e4000c10190a */
[----:B------:R-:W-:Y:S02]  /*27d0*/  ISETP.GE.AND P0, PT, R100, UR6, PT ;  /* 0x0000000664007c0c */ /* 0x000fe4000bf06270 */
[----:B------:R2:W-:Y:S04]  /*27e0*/  STG.E desc[UR10][R2.64+0x14], RZ ;  /* 0x000014ff02007986 */ /* 0x0005e8000c10190a */
        /* <DEDUP_REMOVED lines=121> */
[----:B------:R2:W-:Y:S01]  /*2f80*/  STG.E desc[UR10][R2.64+0x1fc], RZ ;  /* 0x0001fcff02007986 */ /* 0x0005e2000c10190a */
[----:B------:R-:W-:Y:S05]  /*2f90*/  @!P0 BRA `(.L_x_13) ;  /* 0xfffffff400ec8947 */ /* 0x000fea000383ffff */
[----:B------:R-:W-:Y:S05]  /*2fa0*/  BSYNC.RECONVERGENT B1 ;  /* 0x0000000000017941 */ /* 0x000fea0003800200 */
.L_x_12:
[----:B------:R-:W-:Y:S05]  /*2fb0*/  BRA `(.L_x_10) ;  /* 0x0000009c00b87947 */ /* 0x000fea0003800000 */
.L_x_11:
[----:B------:R-:W1:Y:S01]  /*2fc0*/  S2R R3, SR_CgaCtaId ;  /* 0x0000000000037919 */ /* 0x000e620000008800 */
[----:B---3--:R-:W-:Y:S01]  /*2fd0*/  MOV R0, 0x400 ;  /* 0x0000040000007802 */ /* 0x008fe20000000f00 */
[----:B------:R-:W-:Y:S01]  /*2fe0*/  HFMA2 R159, -RZ, RZ, 0, 0 ;  /* 0x00000000ff9f7431 */ /* 0x000fe200000001ff */
[----:B------:R-:W-:Y:S01]  /*2ff0*/  CS2R R104, SRZ ;  /* 0x0000000000687805 */ /* 0x000fe2000001ff00 */
[----:B------:R-:W-:Y:S01]  /*3000*/  HFMA2 R127, -RZ, RZ, 0, 0 ;  /* 0x00000000ff7f7431 */ /* 0x000fe200000001ff */
[----:B------:R-:W-:Y:S01]  /*3010*/  IADD3 R0, PT, PT, R0, 0x10, RZ ;  /* 0x0000001000007810 */ /* 0x000fe20007ffe0ff */
[----:B------:R-:W-:Y:S01]  /*3020*/  HFMA2 R123, -RZ, RZ, 0, 0 ;  /* 0x00000000ff7b7431 */ /* 0x000fe200000001ff */
[----:B------:R-:W-:Y:S01]  /*3030*/  CS2R R8, SRZ ;  /* 0x0000000000087805 */ /* 0x000fe2000001ff00 */
        /* <DEDUP_REMOVED lines=25> */
[----:B-1----:R-:W-:Y:S01]  /*31d0*/  LEA R106, R3, R0, 0x18 ;  /* 0x00000000036a7211 */ /* 0x002fe200078ec0ff */
[----:B------:R-:W-:Y:S01]  /*31e0*/  HFMA2 R155, -RZ, RZ, 0, 0 ;  /* 0x00000000ff9b7431 */ /* 0x000fe200000001ff */
[----:B------:R-:W-:-:S02]  /*31f0*/  CS2R R56, SRZ ;  /* 0x0000000000387805 */ /* 0x000fc4000001ff00 */
[----:B------:R-:W-:Y:S02]  /*3200*/  CS2R R54, SRZ ;  /* 0x0000000000367805 */ /* 0x000fe4000001ff00 */
[----:B------:R-:W-:Y:S02]  /*3210*/  CS2R R52, SRZ ;  /* 0x0000000000347805 */ /* 0x000fe4000001ff00 */
[----:B------:R-:W-:Y:S02]  /*3220*/  CS2R R50, SRZ ;  /* 0x0000000000327805 */ /* 0x000fe4000001ff00 */
[----:B------:R-:W-:Y:S02]  /*3230*/  CS2R R48, SRZ ;  /* 0x0000000000307805 */ /* 0x000fe4000001ff00 */
[----:B------:R-:W-:Y:S02]  /*3240*/  CS2R R46, SRZ ;  /* 0x00000000002e7805 */ /* 0x000fe4000001ff00 */
        /* <DEDUP_REMOVED lines=18> */
[----:B------:R-:W-:-:S02]  /*3370*/  MOV R129, RZ ;  /* 0x000000ff00817202 */ /* 0x000fc40000000f00 */
[----:B------:R-:W-:Y:S02]  /*3380*/  CS2R R102, SRZ ;  /* 0x0000000000667805 */ /* 0x000fe4000001ff00 */
[----:B------:R-:W-:Y:S02]  /*3390*/  MOV R125, RZ ;  /* 0x000000ff007d7202 */ /* 0x000fe40000000f00 */
[----:B------:R-:W-:Y:S02]  /*33a0*/  CS2R R94, SRZ ;  /* 0x00000000005e7805 */ /* 0x000fe4000001ff00 */
[----:B------:R-:W-:Y:S02]  /*33b0*/  MOV R121, RZ ;  /* 0x000000ff00797202 */ /* 0x000fe40000000f00 */
        /* <DEDUP_REMOVED lines=12> */
[----:B0-----:R-:W-:Y:S02]  /*3480*/  CS2R R4, SRZ ;  /* 0x0000000000047805 */ /* 0x001fe4000001ff00 */
[----:B------:R-:W-:-:S02]  /*3490*/  MOV R145, RZ ;  /* 0x000000ff00917202 */ /* 0x000fc40000000f00 */
[----:B------:R-:W-:Y:S02]  /*34a0*/  CS2R R6, SRZ ;  /* 0x0000000000067805 */ /* 0x000fe4000001ff00 */
[----:B------:R-:W-:Y:S02]  /*34b0*/  MOV R141, RZ ;  /* 0x000000ff008d7202 */ /* 0x000fe40000000f00 */
[----:B------:R-:W-:Y:S02]  /*34c0*/  MOV R137, RZ ;  /* 0x000000ff00897202 */ /* 0x000fe40000000f00 */
[----:B------:R-:W-:Y:S02]  /*34d0*/  MOV R133, RZ ;  /* 0x000000ff00857202 */ /* 0x000fe40000000f00 */
[----:B------:R-:W-:Y:S02]  /*34e0*/  MOV R0, RZ ;  /* 0x000000ff00007202 */ /* 0x000fe40000000f00 */
[----:B------:R-:W-:-:S02]  /*34f0*/  MOV R149, RZ ;  /* 0x000000ff00957202 */ /* 0x000fc40000000f00 */
[----:B------:R-:W-:Y:S02]  /*3500*/  MOV R153, RZ ;  /* 0x000000ff00997202 */ /* 0x000fe40000000f00 */
[----:B------:R-:W-:-:S07]  /*3510*/  MOV R157, RZ ;  /* 0x000000ff009d7202 */ /* 0x000fce0000000f00 */
.L_x_16:
[----:B------:R-:W-:Y:S01]  /*3520*/  LEA R82, R104, R106, 0x2 ;  /* 0x0000006a68527211 */ /* 0x000fe200078e10ff */
[----:B------:R-:W-:Y:S04]  /*3530*/  BSSY.RECONVERGENT B1, `(.L_x_14) ;  /* 0x0000107000017945 */ /* 0x000fe80003800200 */
[----:B------:R-:W0:Y:S02]  /*3540*/  LDS R83, [R82] ;  /* 0x0000000052537984 */ /* 0x000e240000000800 */
[----:B0-----:R-:W-:-:S13]  /*3550*/  ISETP.NE.AND P0, PT, R83, R100, PT ;  /* 0x000000645300720c */ /* 0x001fda0003f05270 */
[----:B------:R-:W-:Y:S05]  /*3560*/  @P0 BRA `(.L_x_15) ;  /* 0x00000010000c0947 */ /* 0x000fea0003800000 */
[----:B------:R-:W0:Y:S02]  /*3570*/  LDC.64 R82, c[0x0][0x388] ;  /* 0x0000e200ff527b82 */ /* 0x000e240000000a00 */
[----:B0-----:R-:W-:-:S05]  /*3580*/  IMAD.WIDE.U32 R82, R104, 0x200, R82 ;  /* 0x0000020068527825 */ /* 0x001fca00078e0052 */
[----:B------:R-:W2:Y:S04]  /*3590*/  LDG.E R120, desc[UR10][R82.64+0x1fc] ;  /* 0x0001fc0a52787981 */ /* 0x000ea8000c1e1900 */
[----:B------:R-:W3:Y:S04]  /*35a0*/  LDG.E R108, desc[UR10][R82.64] ;  /* 0x0000000a526c7981 */ /* 0x000ee8000c1e1900 */
[----:B------:R-:W4:Y:S04]  /*35b0*/  LDG.E R110, desc[UR10][R82.64+0x4] ;  /* 0x0000040a526e7981 */ /* 0x000f28000c1e1900 */
        /* <DEDUP_REMOVED lines=21> */
[----:B------:R-:W5:Y:S01]  /*3710*/  LDG.E R156, desc[UR10][R82.64+0x1f8] ;  /* 0x0001f80a529c7981 */ /* 0x000f62000c1e1900 */
[----:B--2---:R-:W-:-:S03]  /*3720*/  FADD R8, R8, R120 ;  /* 0x0000007808087221 */ /* 0x004fc60000000000 */
[----:B------:R-:W2:Y:S01]  /*3730*/  LDG.E R120, desc[UR10][R82.64+0x30] ;  /* 0x0000300a52787981 */ /* 0x000ea2000c1e1900 */
[----:B---3--:R-:W-:-:S03]  /*3740*/  FADD R157, R157, R108 ;  /* 0x0000006c9d9d7221 */ /* 0x008fc60000000000 */
[----:B------:R-:W3:Y:S01]  /*3750*/  LDG.E R108, desc[UR10][R82.64+0x18] ;  /* 0x0000180a526c7981 */ /* 0x000ee2000c1e1900 */
[----:B----4-:R-:W-:-:S03]  /*3760*/  FADD R155, R155, R110 ;  /* 0x0000006e9b9b7221 */ /* 0x010fc60000000000 */
[----:B------:R-:W4:Y:S01]  /*3770*/  LDG.E R110, desc[UR10][R82.64+0x1c] ;  /* 0x00001c0a526e7981 */ /* 0x000f22000c1e1900 */
[----:B-----5:R-:W-:-:S03]  /*3780*/  FADD R153, R153, R112 ;  /* 0x0000007099997221 */ /* 0x020fc60000000000 */
[----:B------:R-:W5:Y:S01]  /*3790*/  LDG.E R112, desc[UR10][R82.64+0x20] ;  /* 0x0000200a52707981 */ /* 0x000f62000c1e1900 */
[----:B------:R-:W-:-:S03]  /*37a0*/  FADD R151, R151, R114 ;  /* 0x0000007297977221 */ /* 0x000fc60000000000 */
        /* <DEDUP_REMOVED lines=197> */
[----:B------:R-:W-:Y:S01]  /*4400*/  FADD R159, R159, R156 ;  /* 0x0000009c9f9f7221 */ /* 0x000fe20000000000 */
[----:B------:R-:W-:Y:S01]  /*4410*/  FADD R17, R17, R122 ;  /* 0x0000007a11117221 */ /* 0x000fe20000000000 */
[----:B------:R-:W-:Y:S01]  /*4420*/  FADD R102, R102, 1 ;  /* 0x3f80000066667421 */ /* 0x000fe20000000000 */
[----:B------:R-:W-:Y:S01]  /*4430*/  FADD R18, R18, R124 ;  /* 0x0000007c12127221 */ /* 0x000fe20000000000 */
        /* <DEDUP_REMOVED lines=15> */
[----:B--2---:R-:W-:Y:S01]  /*4530*/  FADD R16, R16, R120 ;  /* 0x0000007810107221 */ /* 0x004fe20000000000 */
[----:B---3--:R-:W-:Y:S01]  /*4540*/  FADD R10, R10, R108 ;  /* 0x0000006c0a0a7221 */ /* 0x008fe20000000000 */
[----:B----4-:R-:W-:Y:S01]  /*4550*/  FADD R11, R11, R110 ;  /* 0x0000006e0b0b7221 */ /* 0x010fe20000000000 */
[----:B-----5:R-:W-:Y:S01]  /*4560*/  FADD R12, R12, R112 ;  /* 0x000000700c0c7221 */ /* 0x020fe20000000000 */
[----:B------:R-:W-:Y:S01]  /*4570*/  FADD R13, R13, R114 ;  /* 0x000000720d0d7221 */ /* 0x000fe20000000000 */
[----:B------:R-:W-:Y:S01]  /*4580*/  FADD R14, R14, R116 ;  /* 0x000000740e0e7221 */ /* 0x000fe20000000000 */
[----:B------:R-:W-:-:S07]  /*4590*/  FADD R15, R15, R118 ;  /* 0x000000760f0f7221 */ /* 0x000fce0000000000 */
.L_x_15:
[----:B------:R-:W-:Y:S05]  /*45a0*/  BSYNC.RECONVERGENT B1 ;  /* 0x0000000000017941 */ /* 0x000fea0003800200 */
.L_x_14:
[----:B------:R-:W-:-:S04]  /*45b0*/  IADD3 R104, PT, PT, R104, 0x1, RZ ;  /* 0x0000000168687810 */ /* 0x000fc80007ffe0ff */
[----:B------:R-:W-:-:S13]  /*45c0*/  ISETP.NE.AND P0, PT, R104, UR7, PT ;  /* 0x0000000768007c0c */ /* 0x000fda000bf05270 */
[----:B------:R-:W-:Y:S05]  /*45d0*/  @P0 BRA `(.L_x_16) ;  /* 0xffffffec00d00947 */ /* 0x000fea000383ffff */
[----:B------:R-:W-:Y:S01]  /*45e0*/  FSETP.GT.AND P0, PT, R102, RZ, PT ;  /* 0x000000ff6600720b */ /* 0x000fe20003f04000 */
[----:B------:R-:W-:-:S12]  /*45f0*/  BSSY.RECONVERGENT B1, `(.L_x_17) ;  /* 0x0000802000017945 */ /* 0x000fd80003800200 */
[----:B------:R-:W-:Y:S05]  /*4600*/  @!P0 BRA `(.L_x_18) ;  /* 0x0000008000008947 */ /* 0x000fea0003800000 */
[----:B------:R-:W0:Y:S01]  /*4610*/  MUFU.RCP R83, R102 ;  /* 0x0000006600537308 */ /* 0x000e220000001000 */
[----:B------:R-:W-:Y:S07]  /*4620*/  BSSY.RECONVERGENT B4, `(.L_x_19) ;  /* 0x000000d000047945 */ /* 0x000fee0003800200 */
[----:B------:R-:W1:Y:S01]  /*4630*/  FCHK P0, R157, R102 ;  /* 0x000000669d007302 */ /* 0x000e620000000000 */
[----:B0-----:R-:W-:-:S04]  /*4640*/  FFMA R82, -R102, R83, 1 ;  /* 0x3f80000066527423 */ /* 0x001fc80000000153 */
[----:B------:R-:W-:-:S04]  /*4650*/  FFMA R82, R83, R82, R83 ;  /* 0x0000005253527223 */ /* 0x000fc80000000053 */
[----:B------:R-:W-:-:S04]  /*4660*/  FFMA R83, R157, R82, RZ ;  /* 0x000000529d537223 */ /* 0x000fc800000000ff */
[----:B------:R-:W-:-:S04]  /*4670*/  FFMA R104, -R102, R83, R157 ;  /* 0x0000005366687223 */ /* 0x000fc8000000019d */
[----:B------:R-:W-:Y:S01]  /*4680*/  FFMA R82, R82, R104, R83 ;  /* 0x0000006852527223 */ /* 0x000fe20000000053 */
[----:B-1----:R-:W-:Y:S06]  /*4690*/  @!P0 BRA `(.L_x_20) ;  /* 0x0000000000148947 */ /* 0x002fec0003800000 */
[----:B------:R-:W-:Y:S02]  /*46a0*/  MOV R82, R157 ;  /* 0x0000009d00527202 */ /* 0x000fe40000000f00 */
[----:B------:R-:W-:Y:S02]  /*46b0*/  MOV R83, R102 ;  /* 0x0000006600537202 */ /* 0x000fe40000000f00 */
[----:B------:R-:W-:-:S07]  /*46c0*/  MOV R104, 0x46e0 ;  /* 0x000046e000687802 */ /* 0x000fce0000000f00 */
[----:B------:R-:W-:Y:S05]  /*46d0*/  CALL.REL.NOINC `($__internal_0_$__cuda_sm3x_div_rn_noftz_f32_slowpath) ;  /* 0x0000008400fc7944 */ /* 0x000fea0003c00000 */
[----:B------:R-:W-:-:S07]  /*46e0*/  MOV R82, R110 ;  /* 0x0000006e00527202 */ /* 0x000fce0000000f00 */
.L_x_20:
[----:B------:R-:W-:Y:S05]  /*46f0*/  BSYNC.RECONVERGENT B4 ;  /* 0x0000000000047941 */ /* 0x000fea0003800200 */
.L_x_19:
[----:B------:R-:W0:Y:S01]  /*4700*/  MUFU.RCP R83, R102 ;  /* 0x0000006600537308 */ /* 0x000e220000001000 */
[----:B------:R-:W-:Y:S01]  /*4710*/  BSSY.RECONVERGENT B4, `(.L_x_21) ;  /* 0x000000e000047945 */ /* 0x000fe20003800200 */
[----:B------:R-:W-:-:S06]  /*4720*/  MOV R157, R82 ;  /* 0x00000052009d7202 */ /* 0x000fcc0000000f00 */
        /* <DEDUP_REMOVED lines=12> */
.L_x_22:
[----:B------:R-:W-:Y:S05]  /*47f0*/  BSYNC.RECONVERGENT B4 ;  /* 0x0000000000047941 */ /* 0x000fea0003800200 */
.L_x_21:
[----:B------:R-:W0:Y:S01]  /*4800*/  MUFU.RCP R155, R102 ;  /* 0x00000066009b7308 */ /* 0x000e220000001000 */
[----:B------:R-:W-:Y:S07]  /*4810*/  BSSY.RECONVERGENT B4, `(.L_x_23) ;  /* 0x000000e000047945 */ /* 0x000fee0003800200 */
[----:B------:R-:W1:Y:S01]  /*4820*/  FCHK P0, R153, R102 ;  /* 0x0000006699007302 */ /* 0x000e620000000000 */
[----:B0-----:R-:W-:-:S04]  /*4830*/  FFMA R82, -R102, R155, 1 ;  /* 0x3f80000066527423 */ /* 0x001fc8000000019b */
[----:B------:R-:W-:Y:S01]  /*4840*/  FFMA R106, R155, R82, R155 ;  /* 0x000000529b6a7223 */ /* 0x000fe2000000009b */
[----:B------:R-:W-:-:S03]  /*4850*/  MOV R155, R83 ;  /* 0x00000053009b7202 */ /* 0x000fc60000000f00 */
        /* <DEDUP_REMOVED lines=9> */
.L_x_24:
[----:B------:R-:W-:Y:S05]  /*48f0*/  BSYNC.RECONVERGENT B4 ;  /* 0x0000000000047941 */ /* 0x000fea0003800200 */
.L_x_23:
        /* <DEDUP_REMOVED lines=15> */
.L_x_26:
[----:B------:R-:W-:Y:S05]  /*49f0*/  BSYNC.RECONVERGENT B4 ;  /* 0x0000000000047941 */ /* 0x000fea0003800200 */
.L_x_25:
        /* <DEDUP_REMOVED lines=15> */
.L_x_28:
[----:B------:R-:W-:Y:S05]  /*4af0*/  BSYNC.RECONVERGENT B4 ;  /* 0x0000000000047941 */ /* 0x000fea0003800200 */
.L_x_27:
        /* <DEDUP_REMOVED lines=15> */
.L_x_30:
[----:B------:R-:W-:Y:S05]  /*4bf0*/  BSYNC.RECONVERGENT B4 ;  /* 0x0000000000047941 */ /* 0x000fea0003800200 */
.L_x_29:
        /* <DEDUP_REMOVED lines=15> */
.L_x_32:
[----:B------:R-:W-:Y:S05]  /*4cf0*/  BSYNC.RECONVERGENT B4 ;  /* 0x0000000000047941 */ /* 0x000fea0003800200 */
.L_x_31:
        /* <DEDUP_REMOVED lines=15> */
.L_x_34:
[----:B------:R-:W-:Y:S05]  /*4df0*/  BSYNC.RECONVERGENT B4 ;  /* 0x0000000000047941 */ /* 0x000fea0003800200 */
.L_x_33:
        /* <DEDUP_REMOVED lines=15> */
.L_x_36:
[----:B------:R-:W-:Y:S05]  /*4ef0*/  BSYNC.RECONVERGENT B4 ;  /* 0x0000000000047941 */ /* 0x000fea0003800200 */
.L_x_35:
        /* <DEDUP_REMOVED lines=15> */
.L_x_38:
[----:B------:R-:W-:Y:S05]  /*4ff0*/  BSYNC.RECONVERGENT B4 ;  /* 0x0000000000047941 */ /* 0x000fea0003800200 */
.L_x_37:
        /* <DEDUP_REMOVED lines=15> */
.L_x_40:
[----:B------:R-:W-:Y:S05]  /*50f0*/  BSYNC.RECONVERGENT B4 ;  /* 0x0000000000047941 */ /* 0x000fea0003800200 */
.L_x_39:
        /* <DEDUP_REMOVED lines=15> */
.L_x_42:
[----:B------:R-:W-:Y:S05]  /*51f0*/  BSYNC.RECONVERGENT B4 ;  /* 0x0000000000047941 */ /* 0x000fea0003800200 */
.L_x_41:
        /* <DEDUP_REMOVED lines=15> */
.L_x_44:
[----:B------:R-:W-:Y:S05]  /*52f0*/  BSYNC.RECONVERGENT B4 ;  /* 0x0000000000047941 */ /* 0x000fea0003800200 */
.L_x_43:
        /* <DEDUP_REMOVED lines=15> */
.L_x_46:
[----:B------:R-:W-:Y:S05]  /*53f0*/  BSYNC.RECONVERGENT B4 ;  /* 0x0000000000047941 */ /* 0x000fea0003800200 */
.L_x_45:
        /* <DEDUP_REMOVED lines=15> */
.L_x_48:
[----:B------:R-:W-:Y:S05]  /*54f0*/  BSYNC.RECONVERGENT B4 ;  /* 0x0000000000047941 */ /* 0x000fea0003800200 */
.L_x_47:
        /* <DEDUP_REMOVED lines=15> */
.L_x_50:
[----:B------:R-:W-:Y:S05]  /*55f0*/  BSYNC.RECONVERGENT B4 ;  /* 0x0000000000047941 */ /* 0x000fea0003800200 */
.L_x_49:
        /* <DEDUP_REMOVED lines=15> */
.L_x_52:
[----:B------:R-:W-:Y:S05]  /*56f0*/  BSYNC.RECONVERGENT B4 ;  /* 0x0000000000047941 */ /* 0x000fea0003800200 */
.L_x_51:
        /* <DEDUP_REMOVED lines=15> */
.L_x_54:
[----:B------:R-:W-:Y:S05]  /*57f0*/  BSYNC.RECONVERGENT B4 ;  /* 0x0000000000047941 */ /* 0x000fea0003800200 */
.L_x_53:
        /* <DEDUP_REMOVED lines=15> */
.L_x_56:
[----:B------:R-:W-:Y:S05]  /*58f0*/  BSYNC.RECONVERGENT B4 ;  /* 0x0000000000047941 */ /* 0x000fea0003800200 */
.L_x_55:
        /* <DEDUP_REMOVED lines=15> */
.L_x_58:
[----:B------:R-:W-:Y:S05]  /*59f0*/  BSYNC.RECONVERGENT B4 ;  /* 0x0000000000047941 */ /* 0x000fea0003800200 */
.L_x_57:
        /* <DEDUP_REMOVED lines=15> */
.L_x_60:
[----:B------:R-:W-:Y:S05]  /*5af0*/  BSYNC.RECONVERGENT B4 ;  /* 0x0000000000047941 */ /* 0x000fea0003800200 */
.L_x_59:
        /* <DEDUP_REMOVED lines=15> */
.L_x_62:
[----:B------:R-:W-:Y:S05]  /*5bf0*/  BSYNC.RECONVERGENT B4 ;  /* 0x0000000000047941 */ /* 0x000fea0003800200 */
.L_x_61:
        /* <DEDUP_REMOVED lines=15> */
.L_x_64:
[----:B------:R-:W-:Y:S05]  /*5cf0*/  BSYNC.RECONVERGENT B4 ;  /* 0x0000000000047941 */ /* 0x000fea0003800200 */
.L_x_63:
        /* <DEDUP_REMOVED lines=15> */
.L_x_66:
[----:B------:R-:W-:Y:S05]  /*5df0*/  BSYNC.RECONVERGENT B4 ;  /* 0x0000000000047941 */ /* 0x000fea0003800200 */
.L_x_65:
        /* <DEDUP_REMOVED lines=15> */
.L_x_68:
[----:B------:R-:W-:Y:S05]  /*5ef0*/  BSYNC.RECONVERGENT B4 ;  /* 0x0000000000047941 */ /* 0x000fea0003800200 */
.L_x_67:
        /* <DEDUP_REMOVED lines=15> */
.L_x_70:
[----:B------:R-:W-:Y:S05]  /*5ff0*/  BSYNC.RECONVERGENT B4 ;  /* 0x0000000000047941 */ /* 0x000fea0003800200 */
.L_x_69:
        /* <DEDUP_REMOVED lines=15> */
.L_x_72:
[----:B------:R-:W-:Y:S05]  /*60f0*/  BSYNC.RECONVERGENT B4 ;  /* 0x0000000000047941 */ /* 0x000fea0003800200 */
.L_x_71:
        /* <DEDUP_REMOVED lines=15> */
.L_x_74:
[----:B------:R-:W-:Y:S05]  /*61f0*/  BSYNC.RECONVERGENT B4 ;  /* 0x0000000000047941 */ /* 0x000fea0003800200 */
.L_x_73:
        /* <DEDUP_REMOVED lines=15> */
.L_x_76:
[----:B------:R-:W-:Y:S05]  /*62f0*/  BSYNC.RECONVERGENT B4 ;  /* 0x0000000000047941 */ /* 0x000fea0003800200 */
.L_x_75:
        /* <DEDUP_REMOVED lines=15> */
.L_x_78:
[----:B------:R-:W-:Y:S05]  /*63f0*/  BSYNC.RECONVERGENT B4 ;  /* 0x0000000000047941 */ /* 0x000fea0003800200 */
.L_x_77:
        /* <DEDUP_REMOVED lines=15> */
.L_x_80:
[----:B------:R-:W-:Y:S05]  /*64f0*/  BSYNC.RECONVERGENT B4 ;  /* 0x0000000000047941 */ /* 0x000fea0003800200 */
.L_x_79:
        /* <DEDUP_REMOVED lines=15> */
.L_x_82:
[----:B------:R-:W-:Y:S05]  /*65f0*/  BSYNC.RECONVERGENT B4 ;  /* 0x0000000000047941 */ /* 0x000fea0003800200 */
.L_x_81:
        /* <DEDUP_REMOVED lines=15> */
.L_x_84:
[----:B------:R-:W-:Y:S05]  /*66f0*/  BSYNC.RECONVERGENT B4 ;  /* 0x0000000000047941 */ /* 0x000fea0003800200 */
.L_x_83:
        /* <DEDUP_REMOVED lines=15> */
.L_x_86:
[----:B------:R-:W-:Y:S05]  /*67f0*/  BSYNC.RECONVERGENT B4 ;  /* 0x0000000000047941 */ /* 0x000fea0003800200 */
.L_x_85:
        /* <DEDUP_REMOVED lines=15> */
.L_x_88:
[----:B------:R-:W-:Y:S05]  /*68f0*/  BSYNC.RECONVERGENT B4 ;  /* 0x0000000000047941 */ /* 0x000fea0003800200 */
.L_x_87:
        /* <DEDUP_REMOVED lines=15> */
.L_x_90:
[----:B------:R-:W-:Y:S05]  /*69f0*/  BSYNC.RECONVERGENT B4 ;  /* 0x0000000000047941 */ /* 0x000fea0003800200 */
.L_x_89:
        /* <DEDUP_REMOVED lines=15> */
.L_x_92:
[----:B------:R-:W-:Y:S05]  /*6af0*/  BSYNC.RECONVERGENT B4 ;  /* 0x0000000000047941 */ /* 0x000fea0003800200 */
.L_x_91:
        /* <DEDUP_REMOVED lines=15> */
.L_x_94:
[----:B------:R-:W-:Y:S05]  /*6bf0*/  BSYNC.RECONVERGENT B4 ;  /* 0x0000000000047941 */ /* 0x000fea0003800200 */
.L_x_93:
        /* <DEDUP_REMOVED lines=15> */
.L_x_96:
[----:B------:R-:W-:Y:S05]  /*6cf0*/  BSYNC.RECONVERGENT B4 ;  /* 0x0000000000047941 */ /* 0x000fea0003800200 */
.L_x_95:
        /* <DEDUP_REMOVED lines=15> */
.L_x_98:
[----:B------:R-:W-:Y:S05]  /*6df0*/  BSYNC.RECONVERGENT B4 ;  /* 0x0000000000047941 */ /* 0x000fea0003800200 */
.L_x_97:
        /* <DEDUP_REMOVED lines=15> */
.L_x_100:
[----:B------:R-:W-:Y:S05]  /*6ef0*/  BSYNC.RECONVERGENT B4 ;  /* 0x0000000000047941 */ /* 0x000fea0003800200 */
.L_x_99:
        /* <DEDUP_REMOVED lines=15> */
.L_x_102:
[----:B------:R-:W-:Y:S05]  /*6ff0*/  BSYNC.RECONVERGENT B4 ;  /* 0x0000000000047941 */ /* 0x000fea0003800200 */
.L_x_101:
        /* <DEDUP_REMOVED lines=15> */
.L_x_104:
[----:B------:R-:W-:Y:S05]  /*70f0*/  BSYNC.RECONVERGENT B4 ;  /* 0x0000000000047941 */ /* 0x000fea0003800200 */
.L_x_103:
        /* <DEDUP_REMOVED lines=15> */
.L_x_106:
[----:B------:R-:W-:Y:S05]  /*71f0*/  BSYNC.RECONVERGENT B4 ;  /* 0x0000000000047941 */ /* 0x000fea0003800200 */
.L_x_105:
        /* <DEDUP_REMOVED lines=15> */
.L_x_108:
[----:B------:R-:W-:Y:S05]  /*72f0*/  BSYNC.RECONVERGENT B4 ;  /* 0x0000000000047941 */ /* 0x000fea0003800200 */
.L_x_107:
        /* <DEDUP_REMOVED lines=15> */
.L_x_110:
[----:B------:R-:W-:Y:S05]  /*73f0*/  BSYNC.RECONVERGENT B4 ;  /* 0x0000000000047941 */ /* 0x000fea0003800200 */
.L_x_109:
        /* <DEDUP_REMOVED lines=15> */
.L_x_112:
[----:B------:R-:W-:Y:S05]  /*74f0*/  BSYNC.RECONVERGENT B4 ;  /* 0x0000000000047941 */ /* 0x000fea0003800200 */
.L_x_111:
        /* <DEDUP_REMOVED lines=15> */
.L_x_114:
[----:B------:R-:W-:Y:S05]  /*75f0*/  BSYNC.RECONVERGENT B4 ;  /* 0x0000000000047941 */ /* 0x000fea0003800200 */
.L_x_113:
        /* <DEDUP_REMOVED lines=15> */
.L_x_116:
[----:B------:R-:W-:Y:S05]  /*76f0*/  BSYNC.RECONVERGENT B4 ;  /* 0x0000000000047941 */ /* 0x000fea0003800200 */
.L_x_115:
        /* <DEDUP_REMOVED lines=15> */
.L_x_118:
[----:B------:R-:W-:Y:S05]  /*77f0*/  BSYNC.RECONVERGENT B4 ;  /* 0x0000000000047941 */ /* 0x000fea0003800200 */
.L_x_117:
        /* <DEDUP_REMOVED lines=15> */
.L_x_120:
[----:B------:R-:W-:Y:S05]  /*78f0*/  BSYNC.RECONVERGENT B4 ;  /* 0x0000000000047941 */ /* 0x000fea0003800200 */
.L_x_119:
        /* <DEDUP_REMOVED lines=15> */
.L_x_122:
[----:B------:R-:W-:Y:S05]  /*79f0*/  BSYNC.RECONVERGENT B4 ;  /* 0x0000000000047941 */ /* 0x000fea0003800200 */
.L_x_121:
        /* <DEDUP_REMOVED lines=15> */
.L_x_124:
[----:B------:R-:W-:Y:S05]  /*7af0*/  BSYNC.RECONVERGENT B4 ;  /* 0x0000000000047941 */ /* 0x000fea0003800200 */
.L_x_123:
        /* <DEDUP_REMOVED lines=15> */
.L_x_126:
[----:B------:R-:W-:Y:S05]  /*7bf0*/  BSYNC.RECONVERGENT B4 ;  /* 0x0000000000047941 */ /* 0x000fea0003800200 */
.L_x_125:
        /* <DEDUP_REMOVED lines=15> */
.L_x_128:
[----:B------:R-:W-:Y:S05]  /*7cf0*/  BSYNC.RECONVERGENT B4 ;  /* 0x0000000000047941 */ /* 0x000fea0003800200 */
.L_x_127:
        /* <DEDUP_REMOVED lines=15> */
.L_x_130:
[----:B------:R-:W-:Y:S05]  /*7df0*/  BSYNC.RECONVERGENT B4 ;  /* 0x0000000000047941 */ /* 0x000fea0003800200 */
.L_x_129:
        /* <DEDUP_REMOVED lines=15> */
.L_x_132:
[----:B------:R-:W-:Y:S05]  /*7ef0*/  BSYNC.RECONVERGENT B4 ;  /* 0x0000000000047941 */ /* 0x000fea0003800200 */
.L_x_131:
        /* <DEDUP_REMOVED lines=15> */
.L_x_134:
[----:B------:R-:W-:Y:S05]  /*7ff0*/  BSYNC.RECONVERGENT B4 ;  /* 0x0000000000047941 */ /* 0x000fea0003800200 */
.L_x_133:
        /* <DEDUP_REMOVED lines=15> */
.L_x_136:
[----:B------:R-:W-:Y:S05]  /*80f0*/  BSYNC.RECONVERGENT B4 ;  /* 0x0000000000047941 */ /* 0x000fea0003800200 */
.L_x_135:
        /* <DEDUP_REMOVED lines=15> */
.L_x_138:
[----:B------:R-:W-:Y:S05]  /*81f0*/  BSYNC.RECONVERGENT B4 ;  /* 0x0000000000047941 */ /* 0x000fea0003800200 */
.L_x_137:
        /* <DEDUP_REMOVED lines=15> */
.L_x_140:
[----:B------:R-:W-:Y:S05]  /*82f0*/  BSYNC.RECONVERGENT B4 ;  /* 0x0000000000047941 */ /* 0x000fea0003800200 */
.L_x_139:
        /* <DEDUP_REMOVED lines=15> */
.L_x_142:
[----:B------:R-:W-:Y:S05]  /*83f0*/  BSYNC.RECONVERGENT B4 ;  /* 0x0000000000047941 */ /* 0x000fea0003800200 */
.L_x_141:
        /* <DEDUP_REMOVED lines=15> */
.L_x_144:
[----:B------:R-:W-:Y:S05]  /*84f0*/  BSYNC.RECONVERGENT B4 ;  /* 0x0000000000047941 */ /* 0x000fea0003800200 */
.L_x_143:
        /* <DEDUP_REMOVED lines=15> */
.L_x_146:
[----:B------:R-:W-:Y:S05]  /*85f0*/  BSYNC.RECONVERGENT B4 ;  /* 0x0000000000047941 */ /* 0x000fea0003800200 */
.L_x_145:
        /* <DEDUP_REMOVED lines=15> */
.L_x_148:
[----:B------:R-:W-:Y:S05]  /*86f0*/  BSYNC.RECONVERGENT B4 ;  /* 0x0000000000047941 */ /* 0x000fea0003800200 */
.L_x_147:
        /* <DEDUP_REMOVED lines=15> */
.L_x_150:
[----:B------:R-:W-:Y:S05]  /*87f0*/  BSYNC.RECONVERGENT B4 ;  /* 0x0000000000047941 */ /* 0x000fea0003800200 */
.L_x_149:
        /* <DEDUP_REMOVED lines=15> */
.L_x_152:
[----:B------:R-:W-:Y:S05]  /*88f0*/  BSYNC.RECONVERGENT B4 ;  /* 0x0000000000047941 */ /* 0x000fea0003800200 */
.L_x_151:
        /* <DEDUP_REMOVED lines=15> */
.L_x_154:
[----:B------:R-:W-:Y:S05]  /*89f0*/  BSYNC.RECONVERGENT B4 ;  /* 0x0000000000047941 */ /* 0x000fea0003800200 */
.L_x_153:
        /* <DEDUP_REMOVED lines=15> */
.L_x_156:
[----:B------:R-:W-:Y:S05]  /*8af0*/  BSYNC.RECONVERGENT B4 ;  /* 0x0000000000047941 */ /* 0x000fea0003800200 */
.L_x_155:
        /* <DEDUP_REMOVED lines=15> */
.L_x_158:
[----:B------:R-:W-:Y:S05]  /*8bf0*/  BSYNC.RECONVERGENT B4 ;  /* 0x0000000000047941 */ /* 0x000fea0003800200 */
.L_x_157:
        /* <DEDUP_REMOVED lines=15> */
.L_x_160:
[----:B------:R-:W-:Y:S05]  /*8cf0*/  BSYNC.RECONVERGENT B4 ;  /* 0x0000000000047941 */ /* 0x000fea0003800200 */
.L_x_159:
        /* <DEDUP_REMOVED lines=15> */
.L_x_162:
[----:B------:R-:W-:Y:S05]  /*8df0*/  BSYNC.RECONVERGENT B4 ;  /* 0x0000000000047941 */ /* 0x000fea0003800200 */
.L_x_161:
        /* <DEDUP_REMOVED lines=15> */
.L_x_164:
[----:B------:R-:W-:Y:S05]  /*8ef0*/  BSYNC.RECONVERGENT B4 ;  /* 0x0000000000047941 */ /* 0x000fea0003800200 */
.L_x_163:
        /* <DEDUP_REMOVED lines=15> */
.L_x_166:
[----:B------:R-:W-:Y:S05]  /*8ff0*/  BSYNC.RECONVERGENT B4 ;  /* 0x0000000000047941 */ /* 0x000fea0003800200 */
.L_x_165:
        /* <DEDUP_REMOVED lines=15> */
.L_x_168:
[----:B------:R-:W-:Y:S05]  /*90f0*/  BSYNC.RECONVERGENT B4 ;  /* 0x0000000000047941 */ /* 0x000fea0003800200 */
.L_x_167:
        /* <DEDUP_REMOVED lines=15> */
.L_x_170:
[----:B------:R-:W-:Y:S05]  /*91f0*/  BSYNC.RECONVERGENT B4 ;  /* 0x0000000000047941 */ /* 0x000fea0003800200 */
.L_x_169:
        /* <DEDUP_REMOVED lines=15> */
.L_x_172:
[----:B------:R-:W-:Y:S05]  /*92f0*/  BSYNC.RECONVERGENT B4 ;  /* 0x0000000000047941 */ /* 0x000fea0003800200 */
.L_x_171:
        /* <DEDUP_REMOVED lines=15> */
.L_x_174:
[----:B------:R-:W-:Y:S05]  /*93f0*/  BSYNC.RECONVERGENT B4 ;  /* 0x0000000000047941 */ /* 0x000fea0003800200 */
.L_x_173:
        /* <DEDUP_REMOVED lines=15> */
.L_x_176:
[----:B------:R-:W-:Y:S05]  /*94f0*/  BSYNC.RECONVERGENT B4 ;  /* 0x0000000000047941 */ /* 0x000fea0003800200 */
.L_x_175:
        /* <DEDUP_REMOVED lines=15> */
.L_x_178:
[----:B------:R-:W-:Y:S05]  /*95f0*/  BSYNC.RECONVERGENT B4 ;  /* 0x0000000000047941 */ /* 0x000fea0003800200 */
.L_x_177:
        /* <DEDUP_REMOVED lines=15> */
.L_x_180:
[----:B------:R-:W-:Y:S05]  /*96f0*/  BSYNC.RECONVERGENT B4 ;  /* 0x0000000000047941 */ /* 0x000fea0003800200 */
.L_x_179:
        /* <DEDUP_REMOVED lines=15> */
.L_x_182:
[----:B------:R-:W-:Y:S05]  /*97f0*/  BSYNC.RECONVERGENT B4 ;  /* 0x0000000000047941 */ /* 0x000fea0003800200 */
.L_x_181:
        /* <DEDUP_REMOVED lines=15> */
.L_x_184:
[----:B------:R-:W-:Y:S05]  /*98f0*/  BSYNC.RECONVERGENT B4 ;  /* 0x0000000000047941 */ /* 0x000fea0003800200 */
.L_x_183:
        /* <DEDUP_REMOVED lines=15> */
.L_x_186:
[----:B------:R-:W-:Y:S05]  /*99f0*/  BSYNC.RECONVERGENT B4 ;  /* 0x0000000000047941 */ /* 0x000fea0003800200 */
.L_x_185:
        /* <DEDUP_REMOVED lines=15> */
.L_x_188:
[----:B------:R-:W-:Y:S05]  /*9af0*/  BSYNC.RECONVERGENT B4 ;  /* 0x0000000000047941 */ /* 0x000fea0003800200 */
.L_x_187:
        /* <DEDUP_REMOVED lines=15> */
.L_x_190:
[----:B------:R-:W-:Y:S05]  /*9bf0*/  BSYNC.RECONVERGENT B4 ;  /* 0x0000000000047941 */ /* 0x000fea0003800200 */
.L_x_189:
        /* <DEDUP_REMOVED lines=15> */
.L_x_192:
[----:B------:R-:W-:Y:S05]  /*9cf0*/  BSYNC.RECONVERGENT B4 ;  /* 0x0000000000047941 */ /* 0x000fea0003800200 */
.L_x_191:
        /* <DEDUP_REMOVED lines=15> */
.L_x_194:
[----:B------:R-:W-:Y:S05]  /*9df0*/  BSYNC.RECONVERGENT B4 ;  /* 0x0000000000047941 */ /* 0x000fea0003800200 */
.L_x_193:
        /* <DEDUP_REMOVED lines=15> */
.L_x_196:
[----:B------:R-:W-:Y:S05]  /*9ef0*/  BSYNC.RECONVERGENT B4 ;  /* 0x0000000000047941 */ /* 0x000fea0003800200 */
.L_x_195:
        /* <DEDUP_REMOVED lines=15> */
.L_x_198:
[----:B------:R-:W-:Y:S05]  /*9ff0*/  BSYNC.RECONVERGENT B4 ;  /* 0x0000000000047941 */ /* 0x000fea0003800200 */
.L_x_197:
        /* <DEDUP_REMOVED lines=15> */
.L_x_200:
[----:B------:R-:W-:Y:S05]  /*a0f0*/  BSYNC.RECONVERGENT B4 ;  /* 0x0000000000047941 */ /* 0x000fea0003800200 */
.L_x_199:
        /* <DEDUP_REMOVED lines=15> */
.L_x_202:
[----:B------:R-:W-:Y:S05]  /*a1f0*/  BSYNC.RECONVERGENT B4 ;  /* 0x0000000000047941 */ /* 0x000fea0003800200 */
.L_x_201:
        /* <DEDUP_REMOVED lines=15> */
.L_x_204:
[----:B------:R-:W-:Y:S05]  /*a2f0*/  BSYNC.RECONVERGENT B4 ;  /* 0x0000000000047941 */ /* 0x000fea0003800200 */
.L_x_203:
        /* <DEDUP_REMOVED lines=15> */
.L_x_206:
[----:B------:R-:W-:Y:S05]  /*a3f0*/  BSYNC.RECONVERGENT B4 ;  /* 0x0000000000047941 */ /* 0x000fea0003800200 */
.L_x_205:
        /* <DEDUP_REMOVED lines=15> */
.L_x_208:
[----:B------:R-:W-:Y:S05]  /*a4f0*/  BSYNC.RECONVERGENT B4 ;  /* 0x0000000000047941 */ /* 0x000fea0003800200 */
.L_x_207:
        /* <DEDUP_REMOVED lines=15> */
.L_x_210:
[----:B------:R-:W-:Y:S05]  /*a5f0*/  BSYNC.RECONVERGENT B4 ;  /* 0x0000000000047941 */ /* 0x000fea0003800200 */
.L_x_209:
        /* <DEDUP_REMOVED lines=15> */
.L_x_212:
[----:B------:R-:W-:Y:S05]  /*a6f0*/  BSYNC.RECONVERGENT B4 ;  /* 0x0000000000047941 */ /* 0x000fea0003800200 */
.L_x_211:
        /* <DEDUP_REMOVED lines=15> */
.L_x_214:
[----:B------:R-:W-:Y:S05]  /*a7f0*/  BSYNC.RECONVERGENT B4 ;  /* 0x0000000000047941 */ /* 0x000fea0003800200 */
.L_x_213:
        /* <DEDUP_REMOVED lines=15> */
.L_x_216:
[----:B------:R-:W-:Y:S05]  /*a8f0*/  BSYNC.RECONVERGENT B4 ;  /* 0x0000000000047941 */ /* 0x000fea0003800200 */
.L_x_215:
        /* <DEDUP_REMOVED lines=15> */
.L_x_218:
[----:B------:R-:W-:Y:S05]  /*a9f0*/  BSYNC.RECONVERGENT B4 ;  /* 0x0000000000047941 */ /* 0x000fea0003800200 */
.L_x_217:
        /* <DEDUP_REMOVED lines=15> */
.L_x_220:
[----:B------:R-:W-:Y:S05]  /*aaf0*/  BSYNC.RECONVERGENT B4 ;  /* 0x0000000000047941 */ /* 0x000fea0003800200 */
.L_x_219:
        /* <DEDUP_REMOVED lines=15> */
.L_x_222:
[----:B------:R-:W-:Y:S05]  /*abf0*/  BSYNC.RECONVERGENT B4 ;  /* 0x0000000000047941 */ /* 0x000fea0003800200 */
.L_x_221:
        /* <DEDUP_REMOVED lines=15> */
.L_x_224:
[----:B------:R-:W-:Y:S05]  /*acf0*/  BSYNC.RECONVERGENT B4 ;  /* 0x0000000000047941 */ /* 0x000fea0003800200 */
.L_x_223:
        /* <DEDUP_REMOVED lines=15> */
.L_x_226:
[----:B------:R-:W-:Y:S05]  /*adf0*/  BSYNC.RECONVERGENT B4 ;  /* 0x0000000000047941 */ /* 0x000fea0003800200 */
.L_x_225:
        /* <DEDUP_REMOVED lines=15> */
.L_x_228:
[----:B------:R-:W-:Y:S05]  /*aef0*/  BSYNC.RECONVERGENT B4 ;  /* 0x0000000000047941 */ /* 0x000fea0003800200 */
.L_x_227:
        /* <DEDUP_REMOVED lines=15> */
.L_x_230:
[----:B------:R-:W-:Y:S05]  /*aff0*/  BSYNC.RECONVERGENT B4 ;  /* 0x0000000000047941 */ /* 0x000fea0003800200 */
.L_x_229:
        /* <DEDUP_REMOVED lines=15> */
.L_x_232:
[----:B------:R-:W-:Y:S05]  /*b0f0*/  BSYNC.RECONVERGENT B4 ;  /* 0x0000000000047941 */ /* 0x000fea0003800200 */
.L_x_231:
        /* <DEDUP_REMOVED lines=15> */
.L_x_234:
[----:B------:R-:W-:Y:S05]  /*b1f0*/  BSYNC.RECONVERGENT B4 ;  /* 0x0000000000047941 */ /* 0x000fea0003800200 */
.L_x_233:
        /* <DEDUP_REMOVED lines=15> */
.L_x_236:
[----:B------:R-:W-:Y:S05]  /*b2f0*/  BSYNC.RECONVERGENT B4 ;  /* 0x0000000000047941 */ /* 0x000fea0003800200 */
.L_x_235:
        /* <DEDUP_REMOVED lines=15> */
.L_x_238:
[----:B------:R-:W-:Y:S05]  /*b3f0*/  BSYNC.RECONVERGENT B4 ;  /* 0x0000000000047941 */ /* 0x000fea0003800200 */
.L_x_237:
        /* <DEDUP_REMOVED lines=15> */
.L_x_240:
[----:B------:R-:W-:Y:S05]  /*b4f0*/  BSYNC.RECONVERGENT B4 ;  /* 0x0000000000047941 */ /* 0x000fea0003800200 */
.L_x_239:
        /* <DEDUP_REMOVED lines=15> */
.L_x_242:
[----:B------:R-:W-:Y:S05]  /*b5f0*/  BSYNC.RECONVERGENT B4 ;  /* 0x0000000000047941 */ /* 0x000fea0003800200 */
.L_x_241:
        /* <DEDUP_REMOVED lines=15> */
.L_x_244:
[----:B------:R-:W-:Y:S05]  /*b6f0*/  BSYNC.RECONVERGENT B4 ;  /* 0x0000000000047941 */ /* 0x000fea0003800200 */
.L_x_243:
        /* <DEDUP_REMOVED lines=15> */
.L_x_246:
[----:B------:R-:W-:Y:S05]  /*b7f0*/  BSYNC.RECONVERGENT B4 ;  /* 0x0000000000047941 */ /* 0x000fea0003800200 */
.L_x_245:
        /* <DEDUP_REMOVED lines=15> */
.L_x_248:
[----:B------:R-:W-:Y:S05]  /*b8f0*/  BSYNC.RECONVERGENT B4 ;  /* 0x0000000000047941 */ /* 0x000fea0003800200 */
.L_x_247:
        /* <DEDUP_REMOVED lines=15> */
.L_x_250:
[----:B------:R-:W-:Y:S05]  /*b9f0*/  BSYNC.RECONVERGENT B4 ;  /* 0x0000000000047941 */ /* 0x000fea0003800200 */
.L_x_249:
        /* <DEDUP_REMOVED lines=15> */
.L_x_252:
[----:B------:R-:W-:Y:S05]  /*baf0*/  BSYNC.RECONVERGENT B4 ;  /* 0x0000000000047941 */ /* 0x000fea0003800200 */
.L_x_251:
        /* <DEDUP_REMOVED lines=15> */
.L_x_254:
[----:B------:R-:W-:Y:S05]  /*bbf0*/  BSYNC.RECONVERGENT B4 ;  /* 0x0000000000047941 */ /* 0x000fea0003800200 */
.L_x_253:
        /* <DEDUP_REMOVED lines=15> */
.L_x_256:
[----:B------:R-:W-:Y:S05]  /*bcf0*/  BSYNC.RECONVERGENT B4 ;  /* 0x0000000000047941 */ /* 0x000fea0003800200 */
.L_x_255:
        /* <DEDUP_REMOVED lines=15> */
.L_x_258:
[----:B------:R-:W-:Y:S05]  /*bdf0*/  BSYNC.RECONVERGENT B4 ;  /* 0x0000000000047941 */ /* 0x000fea0003800200 */
.L_x_257:
        /* <DEDUP_REMOVED lines=15> */
.L_x_260:
[----:B------:R-:W-:Y:S05]  /*bef0*/  BSYNC.RECONVERGENT B4 ;  /* 0x0000000000047941 */ /* 0x000fea0003800200 */
.L_x_259:
        /* <DEDUP_REMOVED lines=15> */
.L_x_262:
[----:B------:R-:W-:Y:S05]  /*bff0*/  BSYNC.RECONVERGENT B4 ;  /* 0x0000000000047941 */ /* 0x000fea0003800200 */
.L_x_261:
        /* <DEDUP_REMOVED lines=15> */
.L_x_264:
[----:B------:R-:W-:Y:S05]  /*c0f0*/  BSYNC.RECONVERGENT B4 ;  /* 0x0000000000047941 */ /* 0x000fea0003800200 */
.L_x_263:
        /* <DEDUP_REMOVED lines=15> */
.L_x_266:
[----:B------:R-:W-:Y:S05]  /*c1f0*/  BSYNC.RECONVERGENT B4 ;  /* 0x0000000000047941 */ /* 0x000fea0003800200 */
.L_x_265:
        /* <DEDUP_REMOVED lines=15> */
.L_x_268:
[----:B------:R-:W-:Y:S05]  /*c2f0*/  BSYNC.RECONVERGENT B4 ;  /* 0x0000000000047941 */ /* 0x000fea0003800200 */
.L_x_267:
        /* <DEDUP_REMOVED lines=15> */
.L_x_270:
[----:B------:R-:W-:Y:S05]  /*c3f0*/  BSYNC.RECONVERGENT B4 ;  /* 0x0000000000047941 */ /* 0x000fea0003800200 */
.L_x_269:
        /* <DEDUP_REMOVED lines=15> */
.L_x_272:
[----:B------:R-:W-:Y:S05]  /*c4f0*/  BSYNC.RECONVERGENT B4 ;  /* 0x0000000000047941 */ /* 0x000fea0003800200 */
.L_x_271:
        /* <DEDUP_REMOVED lines=15> */
.L_x_274:
[----:B------:R-:W-:Y:S05]  /*c5f0*/  BSYNC.RECONVERGENT B4 ;  /* 0x0000000000047941 */ /* 0x000fea0003800200 */
.L_x_273:
[----:B------:R-:W-:-:S07]  /*c600*/  MOV R8, R83 ;  /* 0x0000005300087202 */ /* 0x000fce0000000f00 */
.L_x_18:
[----:B------:R-:W-:Y:S05]  /*c610*/  BSYNC.RECONVERGENT B1 ;  /* 0x0000000000017941 */ /* 0x000fea0003800200 */
.L_x_17:
[----:B------:R-:W0:Y:S01]  /*c620*/  LDC.64 R82, c[0x0][0x390] ;  /* 0x0000e400ff527b82 */ /* 0x000e220000000a00 */
[----:B------:R-:W1:Y:S01]  /*c630*/  LDCU UR5, c[0x0][0x360] ;  /* 0x00006c00ff0577ac */ /* 0x000e620008000800 */
[----:B------:R-:W2:Y:S01]  /*c640*/  LDCU UR8, c[0x0][0x39c] ;  /* 0x00007380ff0877ac */ /* 0x000ea20008000800 */
[----:B0-----:R-:W-:-:S05]  /*c650*/  IMAD.WIDE R82, R100, 0x200, R82 ;  /* 0x0000020064527825 */ /* 0x001fca00078e0252 */
[----:B------:R0:W-:Y:S04]  /*c660*/  STG.E desc[UR10][R82.64+0x28], R3 ;  /* 0x0000280352007986 */ /* 0x0001e8000c10190a */
[----:B------:R3:W-:Y:S04]  /*c670*/  STG.E desc[UR10][R82.64], R157 ;  /* 0x0000009d52007986 */ /* 0x0007e8000c10190a */
[----:B------:R3:W-:Y:S01]  /*c680*/  STG.E desc[UR10][R82.64+0x4], R155 ;  /* 0x0000049b52007986 */ /* 0x0007e2000c10190a */
[----:B0-----:R-:W1:Y:S03]  /*c690*/  LDC R3, c[0x0][0x370] ;  /* 0x0000dc00ff037b82 */ /* 0x001e660000000800 */
[----:B------:R3:W-:Y:S04]  /*c6a0*/  STG.E desc[UR10][R82.64+0x8], R153 ;  /* 0x0000089952007986 */ /* 0x0007e8000c10190a */
[----:B------:R3:W-:Y:S04]  /*c6b0*/  STG.E desc[UR10][R82.64+0xc], R151 ;  /* 0x00000c9752007986 */ /* 0x0007e8000c10190a */
[----:B------:R3:W-:Y:S04]  /*c6c0*/  STG.E desc[UR10][R82.64+0x10], R149 ;  /* 0x0000109552007986 */ /* 0x0007e8000c10190a */
[----:B------:R3:W-:Y:S04]  /*c6d0*/  STG.E desc[UR10][R82.64+0x14], R147 ;  /* 0x0000149352007986 */ /* 0x0007e8000c10190a */
[----:B------:R3:W-:Y:S04]  /*c6e0*/  STG.E desc[UR10][R82.64+0x18], R7 ;  /* 0x0000180752007986 */ /* 0x0007e8000c10190a */
[----:B------:R3:W-:Y:S01]  /*c6f0*/  STG.E desc[UR10][R82.64+0x1c], R6 ;  /* 0x00001c0652007986 */ /* 0x0007e2000c10190a */
[----:B-1----:R-:W-:-:S03]  /*c700*/  IMAD R100, R3, UR5, R100 ;  /* 0x0000000503647c24 */ /* 0x002fc6000f8e0264 */
[----:B------:R3:W-:Y:S04]  /*c710*/  STG.E desc[UR10][R82.64+0x20], R5 ;  /* 0x0000200552007986 */ /* 0x0007e8000c10190a */
[----:B------:R3:W-:Y:S01]  /*c720*/  STG.E desc[UR10][R82.64+0x24], R4 ;  /* 0x0000240452007986 */ /* 0x0007e2000c10190a */
[----:B--2---:R-:W-:-:S03]  /*c730*/  ISETP.GE.AND P0, PT, R100, UR8, PT ;  /* 0x0000000864007c0c */ /* 0x004fc6000bf06270 */
[----:B------:R3:W-:Y:S04]  /*c740*/  STG.E desc[UR10][R82.64+0x2c], R2 ;  /* 0x00002c0252007986 */ /* 0x0007e8000c10190a */
        /* <DEDUP_REMOVED lines=115> */
[----:B------:R3:W-:Y:S01]  /*ce80*/  STG.E desc[UR10][R82.64+0x1fc], R8 ;  /* 0x0001fc0852007986 */ /* 0x0007e2000c10190a */
[----:B------:R-:W-:Y:S05]  /*ce90*/  @!P0 BRA `(.L_x_11) ;  /* 0xffffff6000488947 */ /* 0x000fea000383ffff */
.L_x_10:
[----:B------:R-:W-:Y:S05]  /*cea0*/  BSYNC.RECONVERGENT B0 ;  /* 0x0000000000007941 */ /* 0x000fea0003800200 */
.L_x_9:
[----:B------:R-:W-:Y:S05]  /*ceb0*/  BRA.U UP0, `(.L_x_275) ;  /* 0xffffff3100787547 */ /* 0x000fea000b83ffff */
[----:B------:R-:W-:Y:S05]  /*cec0*/  EXIT ;  /* 0x000000000000794d */ /* 0x000fea0003800000 */
        .weak           $__internal_0_$__cuda_sm3x_div_rn_noftz_f32_slowpath
        .type           $__internal_0_$__cuda_sm3x_div_rn_noftz_f32_slowpath,@function
        .size           $__internal_0_$__cuda_sm3x_div_rn_noftz_f32_slowpath,(.L_x_288 - $__internal_0_$__cuda_sm3x_div_rn_noftz_f32_slowpath)
$__internal_0_$__cuda_sm3x_div_rn_noftz_f32_slowpath:
[----:B------:R-:W-:Y:S01]  /*ced0*/  SHF.R.U32.HI R108, RZ, 0x17, R83 ;  /* 0x00000017ff6c7819 */ /* 0x000fe20000011653 */
[----:B------:R-:W-:Y:S01]  /*cee0*/  BSSY.RECONVERGENT B2, `(.L_x_276) ;  /* 0x0000062000027945 */ /* 0x000fe20003800200 */
[----:B------:R-:W-:Y:S02]  /*cef0*/  SHF.R.U32.HI R106, RZ, 0x17, R82 ;  /* 0x00000017ff6a7819 */ /* 0x000fe40000011652 */
[----:B------:R-:W-:Y:S02]  /*cf00*/  LOP3.LUT R116, R108, 0xff, RZ, 0xc0, !PT ;  /* 0x000000ff6c747812 */ /* 0x000fe400078ec0ff */
[----:B------:R-:W-:Y:S02]  /*cf10*/  LOP3.LUT R114, R106, 0xff, RZ, 0xc0, !PT ;  /* 0x000000ff6a727812 */ /* 0x000fe400078ec0ff */
[----:B------:R-:W-:Y:S02]  /*cf20*/  IADD3 R110, PT, PT, R116, -0x1, RZ ;  /* 0xffffffff746e7810 */ /* 0x000fe40007ffe0ff */
[----:B------:R-:W-:-:S02]  /*cf30*/  IADD3 R108, PT, PT, R114, -0x1, RZ ;  /* 0xffffffff726c7810 */ /* 0x000fc40007ffe0ff */
[----:B------:R-:W-:-:S04]  /*cf40*/  ISETP.GT.U32.AND P0, PT, R110, 0xfd, PT ;  /* 0x000000fd6e00780c */ /* 0x000fc80003f04070 */
[----:B------:R-:W-:-:S13]  /*cf50*/  ISETP.GT.U32.OR P0, PT, R108, 0xfd, P0 ;  /* 0x000000fd6c00780c */ /* 0x000fda0000704470 */
[----:B------:R-:W-:Y:S01]  /*cf60*/  @!P0 MOV R106, RZ ;  /* 0x000000ff006a8202 */ /* 0x000fe20000000f00 */
[----:B------:R-:W-:Y:S06]  /*cf70*/  @!P0 BRA `(.L_x_277) ;  /* 0x00000000005c8947 */ /* 0x000fec0003800000 */
[----:B------:R-:W-:Y:S02]  /*cf80*/  FSETP.GTU.FTZ.AND P0, PT, |R82|, +INF , PT ;  /* 0x7f8000005200780b */ /* 0x000fe40003f1c200 */
[----:B------:R-:W-:-:S04]  /*cf90*/  FSETP.GTU.FTZ.AND P1, PT, |R83|, +INF , PT ;  /* 0x7f8000005300780b */ /* 0x000fc80003f3c200 */
[----:B------:R-:W-:-:S13]  /*cfa0*/  PLOP3.LUT P0, PT, P0, P1, PT, 0xf8, 0x8f ;  /* 0x00000000008f781c */ /* 0x000fda0000703f70 */
[----:B------:R-:W-:Y:S05]  /*cfb0*/  @P0 BRA `(.L_x_278) ;  /* 0x00000004004c0947 */ /* 0x000fea0003800000 */
[----:B------:R-:W-:-:S13]  /*cfc0*/  LOP3.LUT P0, RZ, R83, 0x7fffffff, R82, 0xc8, !PT ;  /* 0x7fffffff53ff7812 */ /* 0x000fda000780c852 */
[----:B------:R-:W-:Y:S05]  /*cfd0*/  @!P0 BRA `(.L_x_279) ;  /* 0x00000004003c8947 */ /* 0x000fea0003800000 */
[C---:B------:R-:W-:Y:S02]  /*cfe0*/  FSETP.NEU.FTZ.AND P2, PT, |R82|.reuse, +INF , PT ;  /* 0x7f8000005200780b */ /* 0x040fe40003f5d200 */
[----:B------:R-:W-:Y:S02]  /*cff0*/  FSETP.NEU.FTZ.AND P1, PT, |R83|, +INF , PT ;  /* 0x7f8000005300780b */ /* 0x000fe40003f3d200 */
[----:B------:R-:W-:-:S11]  /*d000*/  FSETP.NEU.FTZ.AND P0, PT, |R82|, +INF , PT ;  /* 0x7f8000005200780b */ /* 0x000fd60003f1d200 */
[----:B------:R-:W-:Y:S05]  /*d010*/  @!P1 BRA !P2, `(.L_x_279) ;  /* 0x00000004002c9947 */ /* 0x000fea0005000000 */
[----:B------:R-:W-:-:S04]  /*d020*/  LOP3.LUT P2, RZ, R82, 0x7fffffff, RZ, 0xc0, !PT ;  /* 0x7fffffff52ff7812 */ /* 0x000fc8000784c0ff */
[----:B------:R-:W-:-:S13]  /*d030*/  PLOP3.LUT P1, PT, P1, P2, PT, 0x2f, 0xf2 ;  /* 0x0000000000f2781c */ /* 0x000fda0000f24577 */
[----:B------:R-:W-:Y:S05]  /*d040*/  @P1 BRA `(.L_x_280) ;  /* 0x0000000400181947 */ /* 0x000fea0003800000 */
[----:B------:R-:W-:-:S04]  /*d050*/  LOP3.LUT P1, RZ, R83, 0x7fffffff, RZ, 0xc0, !PT ;  /* 0x7fffffff53ff7812 */ /* 0x000fc8000782c0ff */
[----:B------:R-:W-:-:S13]  /*d060*/  PLOP3.LUT P0, PT, P0, P1, PT, 0x2f, 0xf2 ;  /* 0x0000000000f2781c */ /* 0x000fda0000702577 */
[----:B------:R-:W-:Y:S05]  /*d070*/  @P0 BRA `(.L_x_281) ;  /* 0x0000000400000947 */ /* 0x000fea0003800000 */
[----:B------:R-:W-:Y:S02]  /*d080*/  ISETP.GE.AND P0, PT, R108, RZ, PT ;  /* 0x000000ff6c00720c */ /* 0x000fe40003f06270 */
[----:B------:R-:W-:-:S11]  /*d090*/  ISETP.GE.AND P1, PT, R110, RZ, PT ;  /* 0x000000ff6e00720c */ /* 0x000fd60003f26270 */
[----:B------:R-:W-:Y:S01]  /*d0a0*/  @P0 MOV R106, RZ ;  /* 0x000000ff006a0202 */ /* 0x000fe20000000f00 */
[----:B------:R-:W-:Y:S01]  /*d0b0*/  @!P0 FFMA R82, R82, 1.84467440737095516160e+19, RZ ;  /* 0x5f80000052528823 */ /* 0x000fe200000000ff */
[----:B------:R-:W-:Y:S01]  /*d0c0*/  @!P0 MOV R106, 0xffffffc0 ;  /* 0xffffffc0006a8802 */ /* 0x000fe20000000f00 */
[----:B------:R-:W-:-:S03]  /*d0d0*/  @!P1 FFMA R83, R83, 1.84467440737095516160e+19, RZ ;  /* 0x5f80000053539823 */ /* 0x000fc600000000ff */
[----:B------:R-:W-:-:S07]  /*d0e0*/  @!P1 IADD3 R106, PT, PT, R106, 0x40, RZ ;  /* 0x000000406a6a9810 */ /* 0x000fce0007ffe0ff */
.L_x_277:
[----:B------:R-:W-:Y:S01]  /*d0f0*/  LEA R108, R116, 0xc0800000, 0x17 ;  /* 0xc0800000746c7811 */ /* 0x000fe200078eb8ff */
[----:B------:R-:W-:Y:S03]  /*d100*/  BSSY.RECONVERGENT B3, `(.L_x_282) ;  /* 0x0000036000037945 */ /* 0x000fe60003800200 */
[----:B------:R-:W-:Y:S02]  /*d110*/  IADD3 R108, PT, PT, -R108, R83, RZ ;  /* 0x000000536c6c7210 */ /* 0x000fe40007ffe1ff */
[----:B------:R-:W-:Y:S02]  /*d120*/  IADD3 R83, PT, PT, R114, -0x7f, RZ ;  /* 0xffffff8172537810 */ /* 0x000fe40007ffe0ff */
[----:B------:R-:W0:Y:S01]  /*d130*/  MUFU.RCP R110, R108 ;  /* 0x0000006c006e7308 */ /* 0x000e220000001000 */
[----:B------:R-:W-:Y:S02]  /*d140*/  FADD.FTZ R112, -R108, -RZ ;  /* 0x800000ff6c707221 */ /* 0x000fe40000010100 */
[C---:B------:R-:W-:Y:S01]  /*d150*/  IMAD R82, R83.reuse, -0x800000, R82 ;  /* 0xff80000053527824 */ /* 0x040fe200078e0252 */
[----:B------:R-:W-:-:S04]  /*d160*/  IADD3 R83, PT, PT, R83, 0x7f, -R116 ;  /* 0x0000007f53537810 */ /* 0x000fc80007ffe874 */
[----:B------:R-:W-:Y:S01]  /*d170*/  IADD3 R83, PT, PT, R83, R106, RZ ;  /* 0x0000006a53537210 */ /* 0x000fe20007ffe0ff */
[----:B0-----:R-:W-:-:S04]  /*d180*/  FFMA R114, R110, R112, 1 ;  /* 0x3f8000006e727423 */ /* 0x001fc80000000070 */
[----:B------:R-:W-:-:S04]  /*d190*/  FFMA R118, R110, R114, R110 ;  /* 0x000000726e767223 */ /* 0x000fc8000000006e */
[----:B------:R-:W-:-:S04]  /*d1a0*/  FFMA R110, R82, R118, RZ ;  /* 0x00000076526e7223 */ /* 0x000fc800000000ff */
[----:B------:R-:W-:-:S04]  /*d1b0*/  FFMA R114, R112, R110, R82 ;  /* 0x0000006e70727223 */ /* 0x000fc80000000052 */
[----:B------:R-:W-:-:S04]  /*d1c0*/  FFMA R114, R118, R114, R110 ;  /* 0x0000007276727223 */ /* 0x000fc8000000006e */
[----:B------:R-:W-:-:S04]  /*d1d0*/  FFMA R112, R112, R114, R82 ;  /* 0x0000007270707223 */ /* 0x000fc80000000052 */
[----:B------:R-:W-:-:S05]  /*d1e0*/  FFMA R110, R118, R112, R114 ;  /* 0x00000070766e7223 */ /* 0x000fca0000000072 */
[----:B------:R-:W-:-:S04]  /*d1f0*/  SHF.R.U32.HI R82, RZ, 0x17, R110 ;  /* 0x00000017ff527819 */ /* 0x000fc8000001166e */
[----:B------:R-:W-:-:S04]  /*d200*/  LOP3.LUT R82, R82, 0xff, RZ, 0xc0, !PT ;  /* 0x000000ff52527812 */ /* 0x000fc800078ec0ff */
[----:B------:R-:W-:-:S04]  /*d210*/  IADD3 R116, PT, PT, R82, R83, RZ ;  /* 0x0000005352747210 */ /* 0x000fc80007ffe0ff */
[----:B------:R-:W-:-:S04]  /*d220*/  IADD3 R82, PT, PT, R116, -0x1, RZ ;  /* 0xffffffff74527810 */ /* 0x000fc80007ffe0ff */
[----:B------:R-:W-:-:S13]  /*d230*/  ISETP.GE.U32.AND P0, PT, R82, 0xfe, PT ;  /* 0x000000fe5200780c */ /* 0x000fda0003f06070 */
[----:B------:R-:W-:Y:S05]  /*d240*/  @!P0 BRA `(.L_x_283) ;  /* 0x0000000000808947 */ /* 0x000fea0003800000 */
[----:B------:R-:W-:-:S13]  /*d250*/  ISETP.GT.AND P0, PT, R116, 0xfe, PT ;  /* 0x000000fe7400780c */ /* 0x000fda0003f04270 */
[----:B------:R-:W-:Y:S05]  /*d260*/  @P0 BRA `(.L_x_284) ;  /* 0x00000000006c0947 */ /* 0x000fea0003800000 */
[----:B------:R-:W-:-:S13]  /*d270*/  ISETP.GE.AND P0, PT, R116, 0x1, PT ;  /* 0x000000017400780c */ /* 0x000fda0003f06270 */
[----:B------:R-:W-:Y:S05]  /*d280*/  @P0 BRA `(.L_x_285) ;  /* 0x0000000000740947 */ /* 0x000fea0003800000 */
[----:B------:R-:W-:Y:S02]  /*d290*/  ISETP.GE.AND P0, PT, R116, -0x18, PT ;  /* 0xffffffe87400780c */ /* 0x000fe40003f06270 */
[----:B------:R-:W-:-:S11]  /*d2a0*/  LOP3.LUT R110, R110, 0x80000000, RZ, 0xc0, !PT ;  /* 0x800000006e6e7812 */ /* 0x000fd600078ec0ff */
[----:B------:R-:W-:Y:S05]  /*d2b0*/  @!P0 BRA `(.L_x_285) ;  /* 0x0000000000688947 */ /* 0x000fea0003800000 */
[-CC-:B------:R-:W-:Y:S01]  /*d2c0*/  FFMA.RZ R82, R118, R112.reuse, R114.reuse ;  /* 0x0000007076527223 */ /* 0x180fe2000000c072 */
[----:B------:R-:W-:Y:S01]  /*d2d0*/  IADD3 R108, PT, PT, R116, 0x20, RZ ;  /* 0x00000020746c7810 */ /* 0x000fe20007ffe0ff */
[-CC-:B------:R-:W-:Y:S01]  /*d2e0*/  FFMA.RM R83, R118, R112.reuse, R114.reuse ;  /* 0x0000007076537223 */ /* 0x180fe20000004072 */
[----:B------:R-:W-:Y:S02]  /*d2f0*/  ISETP.NE.AND P2, PT, R116, RZ, PT ;  /* 0x000000ff7400720c */ /* 0x000fe40003f45270 */
[----:B------:R-:W-:Y:S01]  /*d300*/  LOP3.LUT R106, R82, 0x7fffff, RZ, 0xc0, !PT ;  /* 0x007fffff526a7812 */ /* 0x000fe200078ec0ff */
[----:B------:R-:W-:Y:S01]  /*d310*/  FFMA.RP R82, R118, R112, R114 ;  /* 0x0000007076527223 */ /* 0x000fe20000008072 */
[----:B------:R-:W-:Y:S02]  /*d320*/  ISETP.NE.AND P1, PT, R116, RZ, PT ;  /* 0x000000ff7400720c */ /* 0x000fe40003f25270 */
[----:B------:R-:W-:Y:S02]  /*d330*/  LOP3.LUT R106, R106, 0x800000, RZ, 0xfc, !PT ;  /* 0x008000006a6a7812 */ /* 0x000fe400078efcff */
[----:B------:R-:W-:-:S02]  /*d340*/  IADD3 R112, PT, PT, -R116, RZ, RZ ;  /* 0x000000ff74707210 */ /* 0x000fc40007ffe1ff */
[----:B------:R-:W-:Y:S02]  /*d350*/  SHF.L.U32 R108, R106, R108, RZ ;  /* 0x0000006c6a6c7219 */ /* 0x000fe400000006ff */
[----:B------:R-:W-:Y:S02]  /*d360*/  FSETP.NEU.FTZ.AND P0, PT, R82, R83, PT ;  /* 0x000000535200720b */ /* 0x000fe40003f1d000 */
[----:B------:R-:W-:Y:S02]  /*d370*/  SEL R83, R112, RZ, P2 ;  /* 0x000000ff70537207 */ /* 0x000fe40001000000 */
[----:B------:R-:W-:Y:S02]  /*d380*/  ISETP.NE.AND P1, PT, R108, RZ, P1 ;  /* 0x000000ff6c00720c */ /* 0x000fe40000f25270 */
[----:B------:R-:W-:Y:S02]  /*d390*/  SHF.R.U32.HI R83, RZ, R83, R106 ;  /* 0x00000053ff537219 */ /* 0x000fe4000001166a */
[----:B------:R-:W-:-:S02]  /*d3a0*/  PLOP3.LUT P0, PT, P0, P1, PT, 0xf8, 0x8f ;  /* 0x00000000008f781c */ /* 0x000fc40000703f70 */
[----:B------:R-:W-:Y:S02]  /*d3b0*/  SHF.R.U32.HI R106, RZ, 0x1, R83 ;  /* 0x00000001ff6a7819 */ /* 0x000fe40000011653 */
[----:B------:R-:W-:-:S04]  /*d3c0*/  SEL R82, RZ, 0x1, !P0 ;  /* 0x00000001ff527807 */ /* 0x000fc80004000000 */
[----:B------:R-:W-:-:S04]  /*d3d0*/  LOP3.LUT R82, R82, 0x1, R106, 0xf8, !PT ;  /* 0x0000000152527812 */ /* 0x000fc800078ef86a */
[----:B------:R-:W-:-:S04]  /*d3e0*/  LOP3.LUT R83, R82, R83, RZ, 0xc0, !PT ;  /* 0x0000005352537212 */ /* 0x000fc800078ec0ff */
[----:B------:R-:W-:-:S04]  /*d3f0*/  IADD3 R83, PT, PT, R106, R83, RZ ;  /* 0x000000536a537210 */ /* 0x000fc80007ffe0ff */
[----:B------:R-:W-:Y:S01]  /*d400*/  LOP3.LUT R110, R83, R110, RZ, 0xfc, !PT ;  /* 0x0000006e536e7212 */ /* 0x000fe200078efcff */
[----:B------:R-:W-:Y:S06]  /*d410*/  BRA `(.L_x_285) ;  /* 0x0000000000107947 */ /* 0x000fec0003800000 */
.L_x_284:
[----:B------:R-:W-:-:S04]  /*d420*/  LOP3.LUT R110, R110, 0x80000000, RZ, 0xc0, !PT ;  /* 0x800000006e6e7812 */ /* 0x000fc800078ec0ff */
[----:B------:R-:W-:Y:S01]  /*d430*/  LOP3.LUT R110, R110, 0x7f800000, RZ, 0xfc, !PT ;  /* 0x7f8000006e6e7812 */ /* 0x000fe200078efcff */
[----:B------:R-:W-:Y:S06]  /*d440*/  BRA `(.L_x_285) ;  /* 0x0000000000047947 */ /* 0x000fec0003800000 */
.L_x_283:
[----:B------:R-:W-:-:S07]  /*d450*/  LEA R110, R83, R110, 0x17 ;  /* 0x0000006e536e7211 */ /* 0x000fce00078eb8ff */
.L_x_285:
[----:B------:R-:W-:Y:S05]  /*d460*/  BSYNC.RECONVERGENT B3 ;  /* 0x0000000000037941 */ /* 0x000fea0003800200 */
.L_x_282:
[----:B------:R-:W-:Y:S05]  /*d470*/  BRA `(.L_x_286) ;  /* 0x0000000000207947 */ /* 0x000fea0003800000 */
.L_x_281:
[----:B------:R-:W-:-:S04]  /*d480*/  LOP3.LUT R82, R83, 0x80000000, R82, 0x48, !PT ;  /* 0x8000000053527812 */ /* 0x000fc800078e4852 */
[----:B------:R-:W-:Y:S01]  /*d490*/  LOP3.LUT R110, R82, 0x7f800000, RZ, 0xfc, !PT ;  /* 0x7f800000526e7812 */ /* 0x000fe200078efcff */
[----:B------:R-:W-:Y:S06]  /*d4a0*/  BRA `(.L_x_286) ;  /* 0x0000000000147947 */ /* 0x000fec0003800000 */
.L_x_280:
[----:B------:R-:W-:Y:S01]  /*d4b0*/  LOP3.LUT R110, R83, 0x80000000, R82, 0x48, !PT ;  /* 0x80000000536e7812 */ /* 0x000fe200078e4852 */
[----:B------:R-:W-:Y:S06]  /*d4c0*/  BRA `(.L_x_286) ;  /* 0x00000000000c7947 */ /* 0x000fec0003800000 */
.L_x_279:
[----:B------:R-:W0:Y:S01]  /*d4d0*/  MUFU.RSQ R110, -QNAN ;  /* 0xffc00000006e7908 */ /* 0x000e220000001400 */
[----:B------:R-:W-:Y:S05]  /*d4e0*/  BRA `(.L_x_286) ;  /* 0x0000000000047947 */ /* 0x000fea0003800000 */
.L_x_278:
[----:B------:R-:W-:-:S07]  /*d4f0*/  FADD.FTZ R110, R82, R83 ;  /* 0x00000053526e7221 */ /* 0x000fce0000010000 */
.L_x_286:
[----:B------:R-:W-:Y:S05]  /*d500*/  BSYNC.RECONVERGENT B2 ;  /* 0x0000000000027941 */ /* 0x000fea0003800200 */
.L_x_276:
[----:B------:R-:W-:Y:S01]  /*d510*/  HFMA2 R83, -RZ, RZ, 0, 0 ;  /* 0x00000000ff537431 */ /* 0x000fe200000001ff */
[----:B------:R-:W-:-:S04]  /*d520*/  MOV R82, R104 ;  /* 0x0000006800527202 */ /* 0x000fc80000000f00 */
[----:B0-----:R-:W-:Y:S05]  /*d530*/  RET.REL.NODEC R82 `(_Z14kmeans_clusteriPA128_fS0_ii) ;  /* 0xffffff2852b07950 */ /* 0x001fea0003c3ffff */
.L_x_287:
[----:B------:R-:W-:-:S00]  /*d540*/  BRA `(.L_x_287) ;  /* 0xfffffffc00fc7947 */ /* 0x000fc0000383ffff */
[----:B------:R-:W-:-:S00]  /*d550*/  NOP ;  /* 0x0000000000007918 */ /* 0x000fc00000000000 */
        /* <DEDUP_REMOVED lines=10> */
.L_x_288:


//--------------------- .nv.shared._Z14kmeans_clusteriPA128_fS0_ii --------------------------
	.section	.nv.shared._Z14kmeans_clusteriPA128_fS0_ii,"aw",@nobits
	.sectionflags	@""
	.align	16
.nv.shared._Z14kmeans_clusteriPA128_fS0_ii:
	.zero		1040


//--------------------- .nv.shared.reserved.0     --------------------------
	.section	.nv.shared.reserved.0,"aw",@nobits
	.weak		__nv_reservedSMEM_offset_0_alias
	.size		__nv_reservedSMEM_offset_0_alias, 0, 64
	.other		__nv_reservedSMEM_offset_0_alias,@"STO_CUDA_RESERVED_SHARED STV_DEFAULT"
__nv_reservedSMEM_offset_0_alias:
	.zero		0
	.zero		64


//--------------------- .nv.constant0._Z14kmeans_clusteriPA128_fS0_ii --------------------------
	.section	.nv.constant0._Z14kmeans_clusteriPA128_fS0_ii,"a",@progbits
	.sectionflags	@""
	.align	4
.nv.constant0._Z14kmeans_clusteriPA128_fS0_ii:
	.zero		928


//--------------------- SYMBOLS --------------------------

	.type		.nv.reservedSmem.offset0,@object
	.size		.nv.reservedSmem.offset0,0x4
	.type		.nv.reservedSmem.cap,@object
	.size		.nv.reservedSmem.cap,0x4
